	.headerflags	@"EF_CUDA_TEXMODE_UNIFIED EF_CUDA_64BIT_ADDRESS EF_CUDA_SM80 EF_CUDA_VIRTUAL_SM(EF_CUDA_SM80)"
	.elftype	@"ET_EXEC"


//--------------------- .nv.info                  --------------------------
	.section	.nv.info,"",@"SHT_CUDA_INFO"
	.align	4


	//----- nvinfo : EIATTR_REGCOUNT
	.align		4
        /*0000*/ 	.byte	0x04, 0x2f
        /*0002*/ 	.short	(.L_1 - .L_0)
	.align		4
.L_0:
        /*0004*/ 	.word	index@(matmul_kernel)
        /*0008*/ 	.word	0x000000ff


	//----- nvinfo : EIATTR_FRAME_SIZE
	.align		4
.L_1:
        /*000c*/ 	.byte	0x04, 0x11
        /*000e*/ 	.short	(.L_3 - .L_2)
	.align		4
.L_2:
        /*0010*/ 	.word	index@(matmul_kernel)
        /*0014*/ 	.word	0x00000068


	//----- nvinfo : EIATTR_MIN_STACK_SIZE
	.align		4
.L_3:
        /*0018*/ 	.byte	0x04, 0x12
        /*001a*/ 	.short	(.L_5 - .L_4)
	.align		4
.L_4:
        /*001c*/ 	.word	index@(matmul_kernel)
        /*0020*/ 	.word	0x00000068
.L_5:


//--------------------- .nv.info.matmul_kernel    --------------------------
	.section	.nv.info.matmul_kernel,"",@"SHT_CUDA_INFO"
	.sectionflags	@""
	.align	4


	//----- nvinfo : EIATTR_CUDA_API_VERSION
	.align		4
        /*0000*/ 	.byte	0x04, 0x37
        /*0002*/ 	.short	(.L_7 - .L_6)
.L_6:
        /*0004*/ 	.word	0x00000080


	//----- nvinfo : EIATTR_SW2861232_WAR
	.align		4
.L_7:
        /*0008*/ 	.byte	0x01, 0x35
	.zero		2


	//----- nvinfo : EIATTR_PARAM_CBANK
	.align		4
        /*000c*/ 	.byte	0x04, 0x0a
        /*000e*/ 	.short	(.L_9 - .L_8)
	.align		4
.L_8:
        /*0010*/ 	.word	index@(.nv.constant0.matmul_kernel)
        /*0014*/ 	.short	0x0160
        /*0016*/ 	.short	0x0038


	//----- nvinfo : EIATTR_CBANK_PARAM_SIZE
	.align		4
.L_9:
        /*0018*/ 	.byte	0x03, 0x19
        /*001a*/ 	.short	0x0038


	//----- nvinfo : EIATTR_KPARAM_INFO
	.align		4
        /*001c*/ 	.byte	0x04, 0x17
        /*001e*/ 	.short	(.L_11 - .L_10)
.L_10:
        /*0020*/ 	.word	0x00000000
        /*0024*/ 	.short	0x0008
        /*0026*/ 	.short	0x0030
        /*0028*/ 	.byte	0x00, 0xf4, 0x21, 0x00


	//----- nvinfo : EIATTR_KPARAM_INFO
	.align		4
.L_11:
        /*002c*/ 	.byte	0x04, 0x17
        /*002e*/ 	.short	(.L_13 - .L_12)
.L_12:
        /*0030*/ 	.word	0x00000000
        /*0034*/ 	.short	0x0007
        /*0036*/ 	.short	0x0028
        /*0038*/ 	.byte	0x00, 0xf0, 0x11, 0x00


	//----- nvinfo : EIATTR_KPARAM_INFO
	.align		4
.L_13:
        /*003c*/ 	.byte	0x04, 0x17
        /*003e*/ 	.short	(.L_15 - .L_14)
.L_14:
        /*0040*/ 	.word	0x00000000
        /*0044*/ 	.short	0x0006
        /*0046*/ 	.short	0x0024
        /*0048*/ 	.byte	0x00, 0xf0, 0x11, 0x00


	//----- nvinfo : EIATTR_KPARAM_INFO
	.align		4
.L_15:
        /*004c*/ 	.byte	0x04, 0x17
        /*004e*/ 	.short	(.L_17 - .L_16)
.L_16:
        /*0050*/ 	.word	0x00000000
        /*0054*/ 	.short	0x0005
        /*0056*/ 	.short	0x0020
        /*0058*/ 	.byte	0x00, 0xf0, 0x11, 0x00


	//----- nvinfo : EIATTR_KPARAM_INFO
	.align		4
.L_17:
        /*005c*/ 	.byte	0x04, 0x17
        /*005e*/ 	.short	(.L_19 - .L_18)
.L_18:
        /*0060*/ 	.word	0x00000000
        /*0064*/ 	.short	0x0004
        /*0066*/ 	.short	0x001c
        /*0068*/ 	.byte	0x00, 0xf0, 0x11, 0x00


	//----- nvinfo : EIATTR_KPARAM_INFO
	.align		4
.L_19:
        /*006c*/ 	.byte	0x04, 0x17
        /*006e*/ 	.short	(.L_21 - .L_20)
.L_20:
        /*0070*/ 	.word	0x00000000
        /*0074*/ 	.short	0x0003
        /*0076*/ 	.short	0x0018
        /*0078*/ 	.byte	0x00, 0xf0, 0x11, 0x00


	//----- nvinfo : EIATTR_KPARAM_INFO
	.align		4
.L_21:
        /*007c*/ 	.byte	0x04, 0x17
        /*007e*/ 	.short	(.L_23 - .L_22)
.L_22:
        /*0080*/ 	.word	0x00000000
        /*0084*/ 	.short	0x0002
        /*0086*/ 	.short	0x0010
        /*0088*/ 	.byte	0x00, 0xf4, 0x21, 0x00


	//----- nvinfo : EIATTR_KPARAM_INFO
	.align		4
.L_23:
        /*008c*/ 	.byte	0x04, 0x17
        /*008e*/ 	.short	(.L_25 - .L_24)
.L_24:
        /*0090*/ 	.word	0x00000000
        /*0094*/ 	.short	0x0001
        /*0096*/ 	.short	0x0008
        /*0098*/ 	.byte	0x00, 0xf4, 0x21, 0x00


	//----- nvinfo : EIATTR_KPARAM_INFO
	.align		4
.L_25:
        /*009c*/ 	.byte	0x04, 0x17
        /*009e*/ 	.short	(.L_27 - .L_26)
.L_26:
        /*00a0*/ 	.word	0x00000000
        /*00a4*/ 	.short	0x0000
        /*00a6*/ 	.short	0x0000
        /*00a8*/ 	.byte	0x00, 0xf4, 0x21, 0x00


	//----- nvinfo : EIATTR_MAXREG_COUNT
	.align		4
.L_27:
        /*00ac*/ 	.byte	0x03, 0x1b
        /*00ae*/ 	.short	0x00ff


	//----- nvinfo : EIATTR_ANNOTATIONS
	.align		4
        /*00b0*/ 	.byte	0x04, 0x55
        /*00b2*/ 	.short	(.L_29 - .L_28)


	//   ....[0]....
.L_28:
        /*00b4*/ 	.word	0x00000001
        /* <DEDUP_REMOVED lines=24> */
        /*0238*/ 	.byte	0x10, 0x46, 0x00, 0x00, 0x01, 0x00, 0x00, 0x00, 0x20, 0x46, 0x00, 0x00


	//----- nvinfo : EIATTR_EXIT_INSTR_OFFSETS
	.align		4
.L_29:
        /*0244*/ 	.byte	0x04, 0x1c
        /*0246*/ 	.short	(.L_31 - .L_30)


	//   ....[0]....
.L_30:
        /*0248*/ 	.word	0x00006d40


	//   ....[1]....
        /*024c*/ 	.word	0x00006da0


	//----- nvinfo : EIATTR_REQNTID
	.align		4
.L_31:
        /*0250*/ 	.byte	0x04, 0x10
        /*0252*/ 	.short	(.L_33 - .L_32)
.L_32:
        /*0254*/ 	.word	0x00000080
        /*0258*/ 	.word	0x00000001
        /*025c*/ 	.word	0x00000001
.L_33:


//--------------------- .nv.callgraph             --------------------------
	.section	.nv.callgraph,"",@"SHT_CUDA_CALLGRAPH"
	.align	4
	.sectionentsize	8
	.align		4
        /*0000*/ 	.word	0x00000000
	.align		4
        /*0004*/ 	.word	0xffffffff
	.align		4
        /*0008*/ 	.word	0x00000000
	.align		4
        /*000c*/ 	.word	0xfffffffe
	.align		4
        /*0010*/ 	.word	0x00000000
	.align		4
        /*0014*/ 	.word	0xfffffffd
	.align		4
        /*0018*/ 	.word	0x00000000
	.align		4
        /*001c*/ 	.word	0xfffffffc


//--------------------- .nv.rel.action            --------------------------
	.section	.nv.rel.action,"",@"SHT_CUDA_RELOCINFO"
	.align	8
	.sectionentsize	8
        /*0000*/ 	.byte	0x73, 0x00, 0x00, 0x00, 0x00, 0x00, 0x00, 0x00, 0x00, 0x00, 0x00, 0x11, 0x25, 0x00, 0x05, 0x36


//--------------------- .nv.constant0.matmul_kernel --------------------------
	.section	.nv.constant0.matmul_kernel,"a",@progbits
	.sectionflags	@""
	.align	4
.nv.constant0.matmul_kernel:
	.zero		408


//--------------------- .text.matmul_kernel       --------------------------
	.section	.text.matmul_kernel,"ax",@progbits
	.sectionflags	@"SHF_BARRIERS=1"
	.sectioninfo	@"SHI_REGISTERS=255"
	.align	128
        .global         matmul_kernel
        .type           matmul_kernel,@function
        .size           matmul_kernel,(.L_x_5 - matmul_kernel)
        .other          matmul_kernel,@"STO_CUDA_ENTRY STV_DEFAULT"
matmul_kernel:
.text.matmul_kernel:
[----:B------:R-:W-:Y:S02]  /*0000*/  IMAD.MOV.U32 R1, RZ, RZ, c[0x0][0x28] ;  /* 0x00000a00ff017624 */ /* 0x000fe400078e00ff */
[----:B------:R-:W-:Y:S01]  /*0010*/  ULDC.64 UR6, c[0x0][0x178] ;  /* 0x00005e0000067ab9 */ /* 0x000fe20000000a00 */
[----:B------:R-:W1:Y:S01]  /*0020*/  S2R R4, SR_CTAID.X ;  /* 0x0000000000047919 */ /* 0x000e620000002500 */
[----:B------:R-:W-:Y:S01]  /*0030*/  UIADD3 UR6, UR6, 0x7f, URZ ;  /* 0x0000007f06067890 */ /* 0x000fe2000fffe03f */
[----:B------:R-:W2:Y:S01]  /*0040*/  S2UR UR10, SR_CTAID.X ;  /* 0x00000000000a79c3 */ /* 0x000ea20000002500 */
[----:B------:R-:W-:Y:S01]  /*0050*/  UIADD3 UR13, UR7, -0x100, URZ ;  /* 0xffffff00070d7890 */ /* 0x000fe2000fffe03f */
[----:B------:R-:W3:Y:S01]  /*0060*/  S2R R65, SR_TID.X ;  /* 0x0000000000417919 */ /* 0x000ee20000002100 */
[----:B------:R-:W-:Y:S01]  /*0070*/  USHF.R.S32.HI UR4, URZ, 0x1f, UR6 ;  /* 0x0000001f3f047899 */ /* 0x000fe20008011406 */
[----:B------:R-:W-:Y:S01]  /*0080*/  IMAD.MOV.U32 R41, RZ, RZ, 0x2 ;  /* 0x00000002ff297424 */ /* 0x000fe200078e00ff */
[----:B------:R-:W-:Y:S01]  /*0090*/  ULDC.64 UR18, c[0x0][0x118] ;  /* 0x0000460000127ab9 */ /* 0x000fe20000000a00 */
[----:B------:R-:W-:Y:S01]  /*00a0*/  IMAD.MOV.U32 R29, RZ, RZ, c[0x0][0x184] ;  /* 0x00006100ff1d7624 */ /* 0x000fe200078e00ff */
[----:B------:R-:W-:Y:S01]  /*00b0*/  ULEA.HI UR4, UR4, UR6, URZ, 0x7 ;  /* 0x0000000604047291 */ /* 0x000fe2000f8f383f */
[----:B------:R-:W-:-:S03]  /*00c0*/  IADD3 R1, R1, -0x68, RZ ;  /* 0xffffff9801017810 */ /* 0x000fc60007ffe0ff */
[----:B------:R-:W-:-:S04]  /*00d0*/  USHF.R.S32.HI UR4, URZ, 0x7, UR4 ;  /* 0x000000073f047899 */ /* 0x000fc80008011404 */
[----:B------:R-:W-:-:S03]  /*00e0*/  USHF.L.U32 UR9, UR4, 0x3, URZ ;  /* 0x0000000304097899 */ /* 0x000fc6000800063f */
[----:B------:R-:W-:-:S03]  /*00f0*/  UMOV UR4, URZ ;  /* 0x0000003f00047c82 */ /* 0x000fc60008000000 */
[----:B------:R-:W-:Y:S01]  /*0100*/  IMAD.U32 R3, RZ, RZ, UR9 ;  /* 0x00000009ff037e24 */ /* 0x000fe2000f8e00ff */
[----:B-1----:R-:W-:-:S04]  /*0110*/  IABS R4, R4 ;  /* 0x0000000400047213 */ /* 0x002fc80000000000 */
[-C--:B------:R-:W-:Y:S01]  /*0120*/  IABS R5, R3.reuse ;  /* 0x0000000300057213 */ /* 0x080fe20000000000 */
[C---:B---3--:R-:W-:Y:S01]  /*0130*/  IMAD.SHL.U32 R8, R65.reuse, 0x8, RZ ;  /* 0x0000000841087824 */ /* 0x048fe200078e00ff */
[----:B------:R-:W-:Y:S01]  /*0140*/  IABS R6, R3 ;  /* 0x0000000300067213 */ /* 0x000fe20000000000 */
[----:B------:R-:W-:Y:S01]  /*0150*/  IMAD.MOV.U32 R3, RZ, RZ, R4 ;  /* 0x000000ffff037224 */ /* 0x000fe200078e0004 */
[----:B------:R-:W1:Y:S01]  /*0160*/  R2UR UR12, R5 ;  /* 0x00000000050c73c2 */ /* 0x000e6200000e0000 */
[C---:B------:R-:W-:Y:S02]  /*0170*/  LEA.HI R25, R65.reuse, 0x38, RZ, 0x1c ;  /* 0x0000003841197811 */ /* 0x040fe400078fe0ff */
[----:B------:R-:W-:Y:S01]  /*0180*/  IMAD.MOV R4, RZ, RZ, -R6 ;  /* 0x000000ffff047224 */ /* 0x000fe200078e0a06 */
[----:B------:R-:W-:Y:S02]  /*0190*/  LOP3.LUT R52, R8, 0x78, RZ, 0xc0, !PT ;  /* 0x0000007808347812 */ /* 0x000fe400078ec0ff */
[----:B------:R-:W-:-:S02]  /*01a0*/  LEA.HI R67, R65, 0x78, RZ, 0x1c ;  /* 0x0000007841437811 */ /* 0x000fc400078fe0ff */
[----:B------:R-:W3:Y:S01]  /*01b0*/  R2UR UR8, R3 ;  /* 0x00000000030873c2 */ /* 0x000ee200000e0000 */
[----:B------:R-:W-:-:S07]  /*01c0*/  ISETP.GE.AND P5, PT, R25, UR13, PT ;  /* 0x0000000d19007c0c */ /* 0x000fce000bfa6270 */
[----:B------:R-:W4:Y:S01]  /*01d0*/  R2UR UR11, R4 ;  /* 0x00000000040b73c2 */ /* 0x000f2200000e0000 */
[----:B-1----:R-:W1:Y:S08]  /*01e0*/  I2F.RP R0, UR12 ;  /* 0x0000000c00007d06 */ /* 0x002e700008209400 */
[----:B-1----:R-:W1:Y:S02]  /*01f0*/  MUFU.RCP R0, R0 ;  /* 0x0000000000007308 */ /* 0x002e640000001000 */
[----:B-1----:R-:W-:-:S06]  /*0200*/  IADD3 R2, R0, 0xffffffe, RZ ;  /* 0x0ffffffe00027810 */ /* 0x002fcc0007ffe0ff */
[----:B------:R-:W1:Y:S02]  /*0210*/  F2I.FTZ.U32.TRUNC.NTZ R2, R2 ;  /* 0x0000000200027305 */ /* 0x000e64000021f000 */
[----:B-1----:R-:W1:Y:S02]  /*0220*/  R2UR UR5, R2 ;  /* 0x00000000020573c2 */ /* 0x002e6400000e0000 */
[----:B-1----:R-:W-:-:S04]  /*0230*/  UIADD3 UR6, URZ, -UR5, URZ ;  /* 0x800000053f067290 */ /* 0x002fc8000fffe03f */
[----:B------:R-:W-:-:S04]  /*0240*/  UIMAD UR6, UR6, UR12, URZ ;  /* 0x0000000c060672a4 */ /* 0x000fc8000f8e023f */
[----:B------:R-:W-:-:S04]  /*0250*/  UIMAD.WIDE.U32 UR4, UR5, UR6, UR4 ;  /* 0x00000006050472a5 */ /* 0x000fc8000f8e0004 */
[----:B---3--:R-:W-:-:S04]  /*0260*/  UIMAD.WIDE.U32 UR4, UR5, UR8, URZ ;  /* 0x00000008050472a5 */ /* 0x008fc8000f8e003f */
[----:B----4-:R-:W-:-:S03]  /*0270*/  UIMAD UR4, UR5, UR11, UR8 ;  /* 0x0000000b050472a4 */ /* 0x010fc6000f8e0208 */
[----:B------:R-:W-:Y:S02]  /*0280*/  UMOV UR8, 0xfffffff8 ;  /* 0xfffffff800087882 */ /* 0x000fe40000000000 */
[----:B------:R-:W-:-:S11]  /*0290*/  UISETP.GT.U32.AND UP1, UPT, UR12, UR4, UPT ;  /* 0x000000040c00728c */ /* 0x000fd6000bf24070 */
[----:B------:R-:W-:Y:S02]  /*02a0*/  @!UP1 UIADD3 UR4, UR4, -UR12, URZ ;  /* 0x8000000c04049290 */ /* 0x000fe4000fffe03f */
[----:B------:R-:W-:Y:S02]  /*02b0*/  @!UP1 UIADD3 UR5, UR5, 0x1, URZ ;  /* 0x0000000105059890 */ /* 0x000fe4000fffe03f */
[----:B------:R-:W-:Y:S02]  /*02c0*/  UISETP.GE.U32.AND UP0, UPT, UR4, UR12, UPT ;  /* 0x0000000c0400728c */ /* 0x000fe4000bf06070 */
[----:B--2---:R-:W-:-:S04]  /*02d0*/  ULOP3.LUT UR4, UR10, UR9, URZ, 0x3c, !UPT ;  /* 0x000000090a047292 */ /* 0x004fc8000f8e3c3f */
[----:B------:R-:W-:-:S05]  /*02e0*/  UISETP.GE.AND UP1, UPT, UR4, URZ, UPT ;  /* 0x0000003f0400728c */ /* 0x000fca000bf26270 */
[----:B------:R-:W-:Y:S02]  /*02f0*/  @UP0 UIADD3 UR5, UR5, 0x1, URZ ;  /* 0x0000000105050890 */ /* 0x000fe4000fffe03f */
[----:B------:R-:W-:-:S05]  /*0300*/  UISETP.NE.AND UP0, UPT, UR9, URZ, UPT ;  /* 0x0000003f0900728c */ /* 0x000fca000bf05270 */
[----:B------:R-:W-:Y:S02]  /*0310*/  UMOV UR6, UR5 ;  /* 0x0000000500067c82 */ /* 0x000fe40008000000 */
[----:B------:R-:W-:-:S04]  /*0320*/  @!UP1 UIADD3 UR6, -UR6, URZ, URZ ;  /* 0x0000003f06069290 */ /* 0x000fc8000fffe13f */
[----:B------:R-:W-:-:S04]  /*0330*/  @!UP0 ULOP3.LUT UR6, URZ, UR9, URZ, 0x33, !UPT ;  /* 0x000000093f068292 */ /* 0x000fc8000f8e333f */
[----:B------:R-:W-:Y:S02]  /*0340*/  UIMAD UR8, UR6, UR8, 0x1 ;  /* 0x00000001060874a4 */ /* 0x000fe4000f8e0208 */
[----:B------:R-:W-:Y:S02]  /*0350*/  UIADD3 UR4, -UR6, URZ, URZ ;  /* 0x0000003f06047290 */ /* 0x000fe4000fffe13f */
[----:B------:R-:W-:Y:S02]  /*0360*/  UISETP.LT.AND UP0, UPT, UR8, 0x8, UPT ;  /* 0x000000080800788c */ /* 0x000fe4000bf01270 */
[----:B------:R-:W-:Y:S02]  /*0370*/  UIMAD UR21, UR9, UR4, UR10 ;  /* 0x00000004091572a4 */ /* 0x000fe4000f8e020a */
[----:B------:R-:W-:Y:S02]  /*0380*/  USEL UR8, UR8, 0x8, UP0 ;  /* 0x0000000808087887 */ /* 0x000fe40008000000 */
[----:B------:R-:W-:-:S02]  /*0390*/  UMOV UR4, URZ ;  /* 0x0000003f00047c82 */ /* 0x000fc40008000000 */
[----:B------:R-:W-:Y:S02]  /*03a0*/  IABS R5, UR21 ;  /* 0x0000001500057c13 */ /* 0x000fe40008000000 */
[----:B------:R-:W-:Y:S02]  /*03b0*/  IABS R3, UR8 ;  /* 0x0000000800037c13 */ /* 0x000fe40008000000 */
[----:B------:R-:W-:Y:S01]  /*03c0*/  IABS R4, UR8 ;  /* 0x0000000800047c13 */ /* 0x000fe20008000000 */
[----:B------:R1:W2:Y:S08]  /*03d0*/  R2UR UR10, R5 ;  /* 0x00000000050a73c2 */ /* 0x0002b000000e0000 */
[----:B------:R3:W4:Y:S02]  /*03e0*/  R2UR UR12, R3 ;  /* 0x00000000030c73c2 */ /* 0x00072400000e0000 */
[----:B---3--:R-:W-:Y:S01]  /*03f0*/  IMAD.MOV R3, RZ, RZ, -R4 ;  /* 0x000000ffff037224 */ /* 0x008fe200078e0a04 */
[----:B------:R-:W-:-:S05]  /*0400*/  IABS R4, c[0x0][0x178] ;  /* 0x00005e0000047a13 */ /* 0x000fca0000000000 */
[----:B------:R3:W5:Y:S01]  /*0410*/  R2UR UR11, R3 ;  /* 0x00000000030b73c2 */ /* 0x00076200000e0000 */
[----:B----4-:R-:W4:Y:S08]  /*0420*/  I2F.RP R0, UR12 ;  /* 0x0000000c00007d06 */ /* 0x010f300008209400 */
[----:B----4-:R-:W4:Y:S02]  /*0430*/  MUFU.RCP R0, R0 ;  /* 0x0000000000007308 */ /* 0x010f240000001000 */
[----:B----4-:R-:W-:-:S06]  /*0440*/  IADD3 R2, R0, 0xffffffe, RZ ;  /* 0x0ffffffe00027810 */ /* 0x010fcc0007ffe0ff */
[----:B------:R-:W4:Y:S08]  /*0450*/  I2F.RP R0, R4 ;  /* 0x0000000400007306 */ /* 0x000f300000209400 */
[----:B------:R-:W1:Y:S08]  /*0460*/  F2I.FTZ.U32.TRUNC.NTZ R2, R2 ;  /* 0x0000000200027305 */ /* 0x000e70000021f000 */
[----:B----4-:R-:W4:Y:S01]  /*0470*/  MUFU.RCP R0, R0 ;  /* 0x0000000000007308 */ /* 0x010f220000001000 */
[----:B-1----:R4:W1:Y:S02]  /*0480*/  R2UR UR5, R2 ;  /* 0x00000000020573c2 */ /* 0x00286400000e0000 */
[----:B----4-:R-:W-:-:S05]  /*0490*/  IADD3 R2, R0, 0xffffffe, RZ ;  /* 0x0ffffffe00027810 */ /* 0x010fca0007ffe0ff */
[----:B---3--:R3:W4:Y:S02]  /*04a0*/  F2I.FTZ.U32.TRUNC.NTZ R3, R2 ;  /* 0x0000000200037305 */ /* 0x008724000021f000 */
[----:B---3--:R-:W-:Y:S01]  /*04b0*/  IMAD.MOV.U32 R2, RZ, RZ, RZ ;  /* 0x000000ffff027224 */ /* 0x008fe200078e00ff */
[----:B-1----:R-:W-:-:S04]  /*04c0*/  UIADD3 UR9, URZ, -UR5, URZ ;  /* 0x800000053f097290 */ /* 0x002fc8000fffe03f */
[----:B------:R-:W-:Y:S01]  /*04d0*/  UIMAD UR9, UR9, UR12, URZ ;  /* 0x0000000c090972a4 */ /* 0x000fe2000f8e023f */
[----:B----4-:R-:W-:-:S03]  /*04e0*/  IMAD.MOV R5, RZ, RZ, -R3 ;  /* 0x000000ffff057224 */ /* 0x010fc600078e0a03 */
[----:B------:R-:W-:Y:S01]  /*04f0*/  UIMAD.WIDE.U32 UR4, UR5, UR9, UR4 ;  /* 0x00000009050472a5 */ /* 0x000fe2000f8e0004 */
[----:B------:R-:W-:Y:S02]  /*0500*/  IMAD R5, R5, R4, RZ ;  /* 0x0000000405057224 */ /* 0x000fe400078e02ff */
[----:B------:R-:W-:Y:S02]  /*0510*/  UMOV UR9, 0x7f ;  /* 0x0000007f00097882 */ /* 0x000fe40000000000 */
[----:B--2---:R-:W-:Y:S01]  /*0520*/  UIMAD.WIDE.U32 UR4, UR5, UR10, URZ ;  /* 0x0000000a050472a5 */ /* 0x004fe2000f8e003f */
[----:B------:R-:W-:Y:S01]  /*0530*/  IMAD.HI.U32 R2, R3, R5, R2 ;  /* 0x0000000503027227 */ /* 0x000fe200078e0002 */
[----:B------:R-:W-:Y:S01]  /*0540*/  UIADD3 UR9, UR9, UR7, URZ ;  /* 0x0000000709097290 */ /* 0x000fe2000fffe03f */
[----:B------:R-:W-:Y:S01]  /*0550*/  LOP3.LUT R5, R65, 0x40, RZ, 0xc0, !PT ;  /* 0x0000004041057812 */ /* 0x000fe200078ec0ff */
[----:B-----5:R-:W-:Y:S01]  /*0560*/  UIMAD UR4, UR5, UR11, UR10 ;  /* 0x0000000b050472a4 */ /* 0x020fe2000f8e020a */
[----:B------:R-:W-:Y:S01]  /*0570*/  SHF.R.U32.HI R3, RZ, 0x4, R65 ;  /* 0x00000004ff037819 */ /* 0x000fe20000011641 */
[----:B------:R-:W-:-:S02]  /*0580*/  UIADD3 UR11, UR7, -0x80, URZ ;  /* 0xffffff80070b7890 */ /* 0x000fc4000fffe03f */
[----:B------:R-:W-:Y:S02]  /*0590*/  UISETP.GT.U32.AND UP1, UPT, UR12, UR4, UPT ;  /* 0x000000040c00728c */ /* 0x000fe4000bf24070 */
[----:B------:R-:W-:Y:S02]  /*05a0*/  UISETP.GT.AND UP2, UPT, UR9, 0x17f, UPT ;  /* 0x0000017f0900788c */ /* 0x000fe4000bf44270 */
[----:B------:R-:W-:Y:S02]  /*05b0*/  ISETP.GE.AND P0, PT, R25, UR11, PT ;  /* 0x0000000b19007c0c */ /* 0x000fe4000bf06270 */
[----:B------:R-:W-:Y:S02]  /*05c0*/  ISETP.GE.AND P4, PT, R67, UR11, PT ;  /* 0x0000000b43007c0c */ /* 0x000fe4000bf86270 */
[----:B------:R-:W-:Y:S02]  /*05d0*/  SEL R0, RZ, 0x10, P0 ;  /* 0x00000010ff007807 */ /* 0x000fe40000000000 */
[----:B------:R-:W-:Y:S01]  /*05e0*/  ISETP.GE.AND P0, PT, R52, c[0x0][0x17c], PT ;  /* 0x00005f0034007a0c */ /* 0x000fe20003f06270 */
[----:B------:R-:W-:Y:S01]  /*05f0*/  @!UP1 UIADD3 UR4, UR4, -UR12, URZ ;  /* 0x8000000c04049290 */ /* 0x000fe2000fffe03f */
[----:B------:R-:W-:Y:S01]  /*0600*/  PLOP3.LUT P2, PT, PT, PT, UP2, 0x80, 0x0 ;  /* 0x000000000000781c */ /* 0x000fe20003f4f028 */
[----:B------:R-:W-:-:S02]  /*0610*/  @!UP1 UIADD3 UR5, UR5, 0x1, URZ ;  /* 0x0000000105059890 */ /* 0x000fc4000fffe03f */
[----:B------:R-:W-:Y:S02]  /*0620*/  UISETP.GE.U32.AND UP0, UPT, UR4, UR12, UPT ;  /* 0x0000000c0400728c */ /* 0x000fe4000bf06070 */
[----:B------:R-:W-:Y:S02]  /*0630*/  ULOP3.LUT UR4, UR21, UR8, URZ, 0x3c, !UPT ;  /* 0x0000000815047292 */ /* 0x000fe4000f8e3c3f */
[----:B------:R-:W-:Y:S02]  /*0640*/  ULDC UR12, c[0x0][0x184] ;  /* 0x00006100000c7ab9 */ /* 0x000fe40000000800 */
[----:B------:R-:W-:-:S05]  /*0650*/  UISETP.GE.AND UP1, UPT, UR4, URZ, UPT ;  /* 0x0000003f0400728c */ /* 0x000fca000bf26270 */
[----:B------:R-:W-:Y:S02]  /*0660*/  @UP0 UIADD3 UR5, UR5, 0x1, URZ ;  /* 0x0000000105050890 */ /* 0x000fe4000fffe03f */
[----:B------:R-:W-:-:S05]  /*0670*/  UISETP.NE.AND UP0, UPT, UR8, URZ, UPT ;  /* 0x0000003f0800728c */ /* 0x000fca000bf05270 */
[----:B------:R-:W-:Y:S02]  /*0680*/  UMOV UR22, UR5 ;  /* 0x0000000500167c82 */ /* 0x000fe40008000000 */
[----:B------:R-:W-:Y:S02]  /*0690*/  @!UP1 UIADD3 UR22, -UR22, URZ, URZ ;  /* 0x0000003f16169290 */ /* 0x000fe4000fffe13f */
[----:B------:R-:W-:Y:S01]  /*06a0*/  UISETP.GT.AND UP1, UPT, UR9, 0xff, UPT ;  /* 0x000000ff0900788c */ /* 0x000fe2000bf24270 */
[----:B------:R1:W2:Y:S01]  /*06b0*/  R2UR UR5, R5 ;  /* 0x00000000050573c2 */ /* 0x0002a200000e0000 */
[----:B------:R-:W-:Y:S02]  /*06c0*/  @!UP0 ULOP3.LUT UR22, URZ, UR8, URZ, 0x33, !UPT ;  /* 0x000000083f168292 */ /* 0x000fe4000f8e333f */
[----:B------:R-:W-:Y:S02]  /*06d0*/  UISETP.GT.AND UP0, UPT, UR9, 0x7f, UPT ;  /* 0x0000007f0900788c */ /* 0x000fe4000bf04270 */
[----:B------:R-:W-:-:S02]  /*06e0*/  PLOP3.LUT P1, PT, PT, PT, UP1, 0x80, 0x0 ;  /* 0x000000000000781c */ /* 0x000fc40003f2f018 */
[----:B------:R-:W-:Y:S01]  /*06f0*/  IMAD.U32 R7, RZ, RZ, UR22 ;  /* 0x00000016ff077e24 */ /* 0x000fe2000f8e00ff */
[----:B------:R-:W-:Y:S01]  /*0700*/  USEL UR10, URZ, 0x10, !UP0 ;  /* 0x000000103f0a7887 */ /* 0x000fe2000c000000 */
[----:B------:R-:W-:Y:S02]  /*0710*/  SEL R0, R0, RZ, P1 ;  /* 0x000000ff00007207 */ /* 0x000fe40000800000 */
[----:B------:R-:W-:Y:S01]  /*0720*/  IMAD R7, R7, 0x80, R52 ;  /* 0x0000008007077824 */ /* 0x000fe200078e0234 */
[----:B------:R-:W-:Y:S02]  /*0730*/  PLOP3.LUT P6, PT, PT, PT, UP1, 0x80, 0x0 ;  /* 0x000000000000781c */ /* 0x000fe40003fcf018 */
[----:B------:R-:W-:Y:S01]  /*0740*/  ISETP.NE.U32.AND P1, PT, R0, RZ, PT ;  /* 0x000000ff0000720c */ /* 0x000fe20003f25070 */
[----:B------:R-:W-:Y:S01]  /*0750*/  IMAD.U32 R40, RZ, RZ, UR10 ;  /* 0x0000000aff287e24 */ /* 0x000fe2000f8e00ff */
[----:B------:R-:W-:Y:S01]  /*0760*/  IABS R9, R7 ;  /* 0x0000000700097213 */ /* 0x000fe20000000000 */
[----:B------:R-:W-:Y:S01]  /*0770*/  USHF.L.U32 UR10, UR12, 0x3, URZ ;  /* 0x000000030c0a7899 */ /* 0x000fe2000800063f */
[----:B------:R-:W-:Y:S01]  /*0780*/  SEL R0, RZ, 0x10, P4 ;  /* 0x00000010ff007807 */ /* 0x000fe20002000000 */
[----:B------:R-:W-:Y:S01]  /*0790*/  USHF.L.U32 UR12, UR12, 0x7, URZ ;  /* 0x000000070c0c7899 */ /* 0x000fe2000800063f */
[----:B-1----:R-:W-:Y:S01]  /*07a0*/  SEL R5, R40, RZ, !P0 ;  /* 0x000000ff28057207 */ /* 0x002fe20004000000 */
[----:B------:R-:W-:Y:S01]  /*07b0*/  IMAD.HI.U32 R2, R2, R9, RZ ;  /* 0x0000000902027227 */ /* 0x000fe200078e00ff */
[----:B------:R-:W-:-:S02]  /*07c0*/  SEL R0, R0, RZ, P6 ;  /* 0x000000ff00007207 */ /* 0x000fc40003000000 */
[----:B------:R-:W-:Y:S01]  /*07d0*/  ISETP.GE.AND P4, PT, R7, RZ, PT ;  /* 0x000000ff0700720c */ /* 0x000fe20003f86270 */
[----:B------:R-:W-:Y:S01]  /*07e0*/  IMAD.MOV R2, RZ, RZ, -R2 ;  /* 0x000000ffff027224 */ /* 0x000fe200078e0a02 */
[----:B------:R-:W-:Y:S01]  /*07f0*/  ISETP.NE.U32.AND P0, PT, R0, RZ, PT ;  /* 0x000000ff0000720c */ /* 0x000fe20003f05070 */
[----:B------:R-:W-:Y:S01]  /*0800*/  IMAD.U32 R11, RZ, RZ, UR10 ;  /* 0x0000000aff0b7e24 */ /* 0x000fe2000f8e00ff */
[----:B------:R-:W-:Y:S01]  /*0810*/  SGXT.U32 R0, R3, 0x3 ;  /* 0x000000030300781a */ /* 0x000fe20000000000 */
[----:B------:R-:W-:Y:S01]  /*0820*/  IMAD R9, R4, R2, R9 ;  /* 0x0000000204097224 */ /* 0x000fe200078e0209 */
[----:B------:R-:W-:Y:S01]  /*0830*/  LOP3.LUT R2, R65, 0x20, RZ, 0xc0, !PT ;  /* 0x0000002041027812 */ /* 0x000fe200078ec0ff */
[----:B------:R-:W-:Y:S01]  /*0840*/  IMAD.U32 R55, RZ, RZ, UR12 ;  /* 0x0000000cff377e24 */ /* 0x000fe2000f8e00ff */
[----:B------:R-:W-:Y:S02]  /*0850*/  ISETP.GE.AND P6, PT, R0, c[0x0][0x17c], PT ;  /* 0x00005f0000007a0c */ /* 0x000fe40003fc6270 */
[----:B------:R-:W-:Y:S01]  /*0860*/  ISETP.GT.U32.AND P3, PT, R4, R9, PT ;  /* 0x000000090400720c */ /* 0x000fe20003f64070 */
[----:B------:R1:W3:Y:S01]  /*0870*/  R2UR UR4, R2 ;  /* 0x00000000020473c2 */ /* 0x0002e200000e0000 */
[----:B------:R-:W-:-:S02]  /*0880*/  SEL R3, R40, RZ, !P6 ;  /* 0x000000ff28037207 */ /* 0x000fc40007000000 */
[----:B------:R-:W-:Y:S02]  /*0890*/  ISETP.NE.AND P6, PT, RZ, c[0x0][0x178], PT ;  /* 0x00005e00ff007a0c */ /* 0x000fe40003fc5270 */
[C---:B------:R-:W-:Y:S02]  /*08a0*/  LOP3.LUT R69, R0.reuse, 0x8, RZ, 0xfc, !PT ;  /* 0x0000000800457812 */ /* 0x040fe400078efcff */
[C---:B------:R-:W-:Y:S02]  /*08b0*/  LOP3.LUT R68, R0.reuse, 0x10, RZ, 0xfc, !PT ;  /* 0x0000001000447812 */ /* 0x040fe400078efcff */
[----:B-1----:R-:W-:Y:S02]  /*08c0*/  SEL R2, RZ, 0x10, P5 ;  /* 0x00000010ff027807 */ /* 0x002fe40002800000 */
[----:B------:R-:W-:Y:S01]  /*08d0*/  LOP3.LUT R66, R0, 0x18, RZ, 0xfc, !PT ;  /* 0x0000001800427812 */ /* 0x000fe200078efcff */
[----:B------:R-:W-:Y:S01]  /*08e0*/  @!P3 IMAD.IADD R9, R9, 0x1, -R4 ;  /* 0x000000010909b824 */ /* 0x000fe200078e0a04 */
[----:B------:R-:W-:-:S02]  /*08f0*/  SEL R2, R2, RZ, P2 ;  /* 0x000000ff02027207 */ /* 0x000fc40001000000 */
[----:B------:R-:W-:Y:S02]  /*0900*/  ISETP.NE.U32.AND P3, PT, R5, RZ, PT ;  /* 0x000000ff0500720c */ /* 0x000fe40003f65070 */
[----:B------:R-:W-:Y:S02]  /*0910*/  ISETP.GT.U32.AND P5, PT, R4, R9, PT ;  /* 0x000000090400720c */ /* 0x000fe40003fa4070 */
[----:B------:R-:W-:Y:S02]  /*0920*/  ISETP.NE.U32.AND P2, PT, R2, RZ, PT ;  /* 0x000000ff0200720c */ /* 0x000fe40003f45070 */
[----:B------:R-:W-:Y:S02]  /*0930*/  SHF.R.U32.HI R2, RZ, 0x1, R65 ;  /* 0x00000001ff027819 */ /* 0x000fe40000011641 */
[----:B------:R-:W-:Y:S02]  /*0940*/  LOP3.LUT R64, R0, 0x20, RZ, 0xfc, !PT ;  /* 0x0000002000407812 */ /* 0x000fe400078efcff */
[----:B------:R-:W-:-:S02]  /*0950*/  LOP3.LUT R6, R2, 0x38, RZ, 0xc0, !PT ;  /* 0x0000003802067812 */ /* 0x000fc400078ec0ff */
[C---:B------:R-:W-:Y:S02]  /*0960*/  LOP3.LUT R62, R0.reuse, 0x28, RZ, 0xfc, !PT ;  /* 0x00000028003e7812 */ /* 0x040fe400078efcff */
[----:B------:R-:W-:Y:S01]  /*0970*/  LOP3.LUT R60, R0, 0x30, RZ, 0xfc, !PT ;  /* 0x00000030003c7812 */ /* 0x000fe200078efcff */
[----:B------:R-:W-:Y:S01]  /*0980*/  @!P5 IMAD.IADD R9, R9, 0x1, -R4 ;  /* 0x000000010909d824 */ /* 0x000fe200078e0a04 */
[----:B------:R-:W-:Y:S01]  /*0990*/  ISETP.NE.U32.AND P5, PT, R3, RZ, PT ;  /* 0x000000ff0300720c */ /* 0x000fe20003fa5070 */
[-C--:B------:R-:W-:Y:S01]  /*09a0*/  IMAD.WIDE.U32 R4, R52, R41.reuse, c[0x0][0x160] ;  /* 0x0000580034047625 */ /* 0x080fe200078e0029 */
[----:B------:R-:W-:Y:S02]  /*09b0*/  LOP3.LUT R3, R6, 0x78, R8, 0x78, !PT ;  /* 0x0000007806037812 */ /* 0x000fe400078e7808 */
[C---:B------:R-:W-:Y:S01]  /*09c0*/  LOP3.LUT R58, R0.reuse, 0x40, RZ, 0xfc, !PT ;  /* 0x00000040003a7812 */ /* 0x040fe200078efcff */
[----:B------:R-:W-:Y:S01]  /*09d0*/  @!P4 IMAD.MOV R9, RZ, RZ, -R9 ;  /* 0x000000ffff09c224 */ /* 0x000fe200078e0a09 */
[----:B------:R-:W-:Y:S01]  /*09e0*/  ISETP.GE.AND P4, PT, R69, c[0x0][0x17c], PT ;  /* 0x00005f0045007a0c */ /* 0x000fe20003f86270 */
[C---:B------:R-:W-:Y:S01]  /*09f0*/  IMAD R2, R0.reuse, 0x80, R3 ;  /* 0x0000008000027824 */ /* 0x040fe200078e0203 */
[----:B------:R-:W-:Y:S01]  /*0a00*/  @!P6 LOP3.LUT R9, RZ, c[0x0][0x178], RZ, 0x33, !PT ;  /* 0x00005e00ff09ea12 */ /* 0x000fe200078e33ff */
[----:B------:R-:W-:Y:S01]  /*0a10*/  IMAD R6, R0, c[0x0][0x184], R11 ;  /* 0x0000610000067a24 */ /* 0x000fe200078e020b */
[----:B------:R-:W-:Y:S01]  /*0a20*/  ISETP.GE.AND P6, PT, R68, c[0x0][0x17c], PT ;  /* 0x00005f0044007a0c */ /* 0x000fe20003fc6270 */
[----:B------:R-:W-:Y:S01]  /*0a30*/  IMAD.SHL.U32 R2, R2, 0x2, RZ ;  /* 0x0000000202027824 */ /* 0x000fe200078e00ff */
[----:B------:R-:W-:Y:S01]  /*0a40*/  SEL R3, R40, RZ, !P4 ;  /* 0x000000ff28037207 */ /* 0x000fe20006000000 */
[--C-:B------:R-:W-:Y:S01]  /*0a50*/  IMAD R188, R0, c[0x0][0x184], R9.reuse ;  /* 0x0000610000bc7a24 */ /* 0x100fe200078e0209 */
[----:B------:R-:W-:Y:S01]  /*0a60*/  SEL R8, R40, RZ, !P6 ;  /* 0x000000ff28087207 */ /* 0x000fe20007000000 */
[----:B------:R-:W-:Y:S01]  /*0a70*/  IMAD.IADD R190, R9, 0x1, R6 ;  /* 0x0000000109be7824 */ /* 0x000fe200078e0206 */
[----:B------:R1:W-:Y:S01]  /*0a80*/  LDGSTS.E.BYPASS.128 [R2], [R4.64], P3 ;  /* 0x0000000004027fae */ /* 0x0003e20009901c52 */
[----:B------:R-:W-:Y:S01]  /*0a90*/  ISETP.NE.U32.AND P6, PT, R3, RZ, PT ;  /* 0x000000ff0300720c */ /* 0x000fe20003fc5070 */
[-C--:B------:R-:W-:Y:S01]  /*0aa0*/  IMAD.WIDE R10, R188, R41.reuse, c[0x0][0x168] ;  /* 0x00005a00bc0a7625 */ /* 0x080fe200078e0229 */
[----:B------:R-:W-:Y:S01]  /*0ab0*/  ISETP.GE.AND P4, PT, R66, c[0x0][0x17c], PT ;  /* 0x00005f0042007a0c */ /* 0x000fe20003f86270 */
[----:B------:R1:W-:Y:S01]  /*0ac0*/  LDGSTS.E.BYPASS.128 [R2+0x800], [R4.64], P3 ;  /* 0x0080000004027fae */ /* 0x0003e20009901c52 */
[----:B------:R-:W-:Y:S01]  /*0ad0*/  IADD3 R6, R6, UR10, RZ ;  /* 0x0000000a06067c10 */ /* 0x000fe2000fffe0ff */
[-C--:B------:R-:W-:Y:S01]  /*0ae0*/  IMAD.WIDE R12, R190, R41.reuse, c[0x0][0x168] ;  /* 0x00005a00be0c7625 */ /* 0x080fe200078e0229 */
[----:B------:R-:W-:Y:S01]  /*0af0*/  SEL R3, R40, RZ, !P4 ;  /* 0x000000ff28037207 */ /* 0x000fe20006000000 */
[----:B------:R1:W-:Y:S01]  /*0b00*/  LDGSTS.E.BYPASS.128 [R2+0x1000], [R4.64], P3 ;  /* 0x0100000004027fae */ /* 0x0003e20009901c52 */
[C---:B------:R-:W-:Y:S01]  /*0b10*/  LOP3.LUT R56, R0.reuse, 0x48, RZ, 0xfc, !PT ;  /* 0x0000004800387812 */ /* 0x040fe200078efcff */
[----:B------:R-:W-:Y:S01]  /*0b20*/  IMAD.IADD R192, R9, 0x1, R6 ;  /* 0x0000000109c07824 */ /* 0x000fe200078e0206 */
[----:B------:R-:W-:Y:S01]  /*0b30*/  ISETP.NE.U32.AND P4, PT, R3, RZ, PT ;  /* 0x000000ff0300720c */ /* 0x000fe20003f85070 */
[----:B------:R1:W-:Y:S01]  /*0b40*/  LDGSTS.E.BYPASS.128 [R2+0x1800], [R4.64], P3 ;  /* 0x0180000004027fae */ /* 0x0003e20009901c52 */
[----:B------:R-:W-:Y:S01]  /*0b50*/  LOP3.LUT R54, R0, 0x50, RZ, 0xfc, !PT ;  /* 0x0000005000367812 */ /* 0x000fe200078efcff */
[----:B------:R-:W-:Y:S01]  /*0b60*/  IMAD.WIDE R14, R192, R41, c[0x0][0x168] ;  /* 0x00005a00c00e7625 */ /* 0x000fe200078e0229 */
[C---:B------:R-:W-:Y:S01]  /*0b70*/  LOP3.LUT R57, R0.reuse, 0x58, RZ, 0xfc, !PT ;  /* 0x0000005800397812 */ /* 0x040fe200078efcff */
[----:B------:R1:W-:Y:S01]  /*0b80*/  LDGSTS.E.BYPASS.128 [R2+0x2000], [R4.64], P3 ;  /* 0x0200000004027fae */ /* 0x0003e20009901c52 */
[C---:B------:R-:W-:Y:S01]  /*0b90*/  LOP3.LUT R59, R0.reuse, 0x60, RZ, 0xfc, !PT ;  /* 0x00000060003b7812 */ /* 0x040fe200078efcff */
[--C-:B------:R-:W-:Y:S01]  /*0ba0*/  IMAD R202, R25, c[0x0][0x184], R9.reuse ;  /* 0x0000610019ca7a24 */ /* 0x100fe200078e0209 */
[C---:B------:R-:W-:Y:S01]  /*0bb0*/  LOP3.LUT R61, R0.reuse, 0x68, RZ, 0xfc, !PT ;  /* 0x00000068003d7812 */ /* 0x040fe200078efcff */
[----:B------:R1:W-:Y:S01]  /*0bc0*/  LDGSTS.E.BYPASS.128 [R2+0x2800], [R4.64], P3 ;  /* 0x0280000004027fae */ /* 0x0003e20009901c52 */
[----:B------:R-:W-:Y:S01]  /*0bd0*/  LOP3.LUT R63, R0, 0x70, RZ, 0xfc, !PT ;  /* 0x00000070003f7812 */ /* 0x000fe200078efcff */
[----:B------:R-:W-:-:S02]  /*0be0*/  IMAD R214, R67, c[0x0][0x184], R9 ;  /* 0x0000610043d67a24 */ /* 0x000fc400078e0209 */
[----:B------:R1:W-:Y:S04]  /*0bf0*/  LDGSTS.E.BYPASS.128 [R2+0x3000], [R4.64], P3 ;  /* 0x0300000004027fae */ /* 0x0003e80009901c52 */
        /* <DEDUP_REMOVED lines=8> */
[----:B------:R1:W-:Y:S01]  /*0c80*/  LDGSTS.E.BYPASS.128 [R2+0x7800], [R4.64], P3 ;  /* 0x0780000004027fae */ /* 0x0003e20009901c52 */
[----:B------:R-:W-:-:S02]  /*0c90*/  ISETP.NE.U32.AND P3, PT, R8, RZ, PT ;  /* 0x000000ff0800720c */ /* 0x000fc40003f65070 */
[----:B------:R-:W-:Y:S01]  /*0ca0*/  IADD3 R8, R6, UR10, RZ ;  /* 0x0000000a06087c10 */ /* 0x000fe2000fffe0ff */
[----:B------:R-:W0:Y:S04]  /*0cb0*/  LDGDEPBAR ;  /* 0x00000000000079af */ /* 0x000e280000000000 */
[----:B------:R4:W-:Y:S01]  /*0cc0*/  LDGSTS.E.BYPASS.128 [R2+0x18000], [R10.64], P5 ;  /* 0x180000000a027fae */ /* 0x0009e2000a901c52 */
[----:B------:R-:W-:Y:S01]  /*0cd0*/  ISETP.GE.AND P5, PT, R64, c[0x0][0x17c], PT ;  /* 0x00005f0040007a0c */ /* 0x000fe20003fa6270 */
[C---:B------:R-:W-:Y:S01]  /*0ce0*/  IMAD.IADD R194, R9.reuse, 0x1, R8 ;  /* 0x0000000109c27824 */ /* 0x040fe200078e0208 */
[----:B------:R-:W-:Y:S01]  /*0cf0*/  IADD3 R8, R8, UR10, RZ ;  /* 0x0000000a08087c10 */ /* 0x000fe2000fffe0ff */
[----:B------:R5:W-:Y:S01]  /*0d00*/  LDGSTS.E.BYPASS.128 [R2+0x18800], [R12.64], P6 ;  /* 0x188000000c027fae */ /* 0x000be2000b101c52 */
[----:B------:R-:W-:Y:S01]  /*0d10*/  ISETP.GE.AND P6, PT, R62, c[0x0][0x17c], PT ;  /* 0x00005f003e007a0c */ /* 0x000fe20003fc6270 */
[-C--:B------:R-:W-:Y:S01]  /*0d20*/  IMAD.WIDE R16, R194, R41.reuse, c[0x0][0x168] ;  /* 0x00005a00c2107625 */ /* 0x080fe200078e0229 */
[C---:B------:R-:W-:Y:S01]  /*0d30*/  SEL R3, R40.reuse, RZ, !P5 ;  /* 0x000000ff28037207 */ /* 0x040fe20006800000 */
[----:B------:R1:W-:Y:S01]  /*0d40*/  LDGSTS.E.BYPASS.128 [R2+0x19000], [R14.64], P3 ;  /* 0x190000000e027fae */ /* 0x0003e20009901c52 */
[----:B------:R-:W-:Y:S01]  /*0d50*/  SEL R6, R40, RZ, !P6 ;  /* 0x000000ff28067207 */ /* 0x000fe20007000000 */
[----:B------:R-:W-:Y:S01]  /*0d60*/  IMAD.IADD R196, R9, 0x1, R8 ;  /* 0x0000000109c47824 */ /* 0x000fe200078e0208 */
[----:B------:R-:W-:Y:S01]  /*0d70*/  ISETP.NE.U32.AND P6, PT, R3, RZ, PT ;  /* 0x000000ff0300720c */ /* 0x000fe20003fc5070 */
[----:B------:R1:W-:Y:S01]  /*0d80*/  LDGSTS.E.BYPASS.128 [R2+0x19800], [R16.64], P4 ;  /* 0x1980000010027fae */ /* 0x0003e2000a101c52 */
[----:B------:R-:W-:Y:S01]  /*0d90*/  ISETP.GE.AND P5, PT, R60, c[0x0][0x17c], PT ;  /* 0x00005f003c007a0c */ /* 0x000fe20003fa6270 */
[----:B------:R-:W-:Y:S01]  /*0da0*/  IMAD.WIDE R18, R196, R41, c[0x0][0x168] ;  /* 0x00005a00c4127625 */ /* 0x000fe200078e0229 */
[----:B------:R-:W-:-:S02]  /*0db0*/  ISETP.GE.AND P4, PT, R25, c[0x0][0x17c], PT ;  /* 0x00005f0019007a0c */ /* 0x000fc40003f86270 */
[----:B------:R-:W-:Y:S01]  /*0dc0*/  SEL R3, R40, RZ, !P5 ;  /* 0x000000ff28037207 */ /* 0x000fe20006800000 */
[----:B----4-:R-:W-:Y:S01]  /*0dd0*/  IMAD.WIDE R10, R55, 0x2, R10 ;  /* 0x00000002370a7825 */ /* 0x010fe200078e020a */
[----:B------:R-:W-:Y:S02]  /*0de0*/  ISETP.NE.U32.AND P3, PT, R6, RZ, PT ;  /* 0x000000ff0600720c */ /* 0x000fe40003f65070 */
[----:B------:R-:W-:Y:S02]  /*0df0*/  ISETP.NE.U32.AND P5, PT, R3, RZ, PT ;  /* 0x000000ff0300720c */ /* 0x000fe40003fa5070 */
[----:B------:R-:W-:Y:S01]  /*0e00*/  SEL R3, R40, RZ, !P4 ;  /* 0x000000ff28037207 */ /* 0x000fe20006000000 */
[----:B------:R4:W-:Y:S01]  /*0e10*/  LDGSTS.E.BYPASS.128 [R2+0x1a000], [R18.64], P6 ;  /* 0x1a00000012027fae */ /* 0x0009e2000b101c52 */
[----:B------:R-:W-:Y:S02]  /*0e20*/  ISETP.GE.AND P6, PT, R58, c[0x0][0x17c], PT ;  /* 0x00005f003a007a0c */ /* 0x000fe40003fc6270 */
[----:B------:R-:W-:-:S02]  /*0e30*/  ISETP.GE.AND P4, PT, R56, c[0x0][0x17c], PT ;  /* 0x00005f0038007a0c */ /* 0x000fc40003f86270 */
[----:B------:R-:W-:Y:S02]  /*0e40*/  SEL R6, R40, RZ, !P6 ;  /* 0x000000ff28067207 */ /* 0x000fe40007000000 */
[----:B------:R-:W-:Y:S02]  /*0e50*/  ISETP.GE.AND P6, PT, R54, c[0x0][0x17c], PT ;  /* 0x00005f0036007a0c */ /* 0x000fe40003fc6270 */
[C---:B------:R-:W-:Y:S02]  /*0e60*/  SEL R26, R40.reuse, RZ, !P4 ;  /* 0x000000ff281a7207 */ /* 0x040fe40006000000 */
[----:B------:R-:W-:Y:S02]  /*0e70*/  ISETP.GE.AND P4, PT, R57, c[0x0][0x17c], PT ;  /* 0x00005f0039007a0c */ /* 0x000fe40003f86270 */
[----:B------:R-:W-:Y:S02]  /*0e80*/  SEL R28, R40, RZ, !P6 ;  /* 0x000000ff281c7207 */ /* 0x000fe40007000000 */
[----:B------:R-:W-:-:S02]  /*0e90*/  ISETP.GE.AND P6, PT, R59, c[0x0][0x17c], PT ;  /* 0x00005f003b007a0c */ /* 0x000fc40003fc6270 */
[----:B------:R-:W-:Y:S02]  /*0ea0*/  IADD3 R8, R8, UR10, RZ ;  /* 0x0000000a08087c10 */ /* 0x000fe4000fffe0ff */
[C---:B------:R-:W-:Y:S02]  /*0eb0*/  SEL R31, R40.reuse, RZ, !P4 ;  /* 0x000000ff281f7207 */ /* 0x040fe40006000000 */
[----:B------:R-:W-:Y:S01]  /*0ec0*/  ISETP.GE.AND P4, PT, R61, c[0x0][0x17c], PT ;  /* 0x00005f003d007a0c */ /* 0x000fe20003f86270 */
[----:B------:R-:W-:Y:S01]  /*0ed0*/  IMAD.IADD R198, R9, 0x1, R8 ;  /* 0x0000000109c67824 */ /* 0x000fe200078e0208 */
[----:B------:R-:W-:Y:S02]  /*0ee0*/  SEL R33, R40, RZ, !P6 ;  /* 0x000000ff28217207 */ /* 0x000fe40007000000 */
[----:B------:R-:W-:Y:S01]  /*0ef0*/  ISETP.GE.AND P6, PT, R63, c[0x0][0x17c], PT ;  /* 0x00005f003f007a0c */ /* 0x000fe20003fc6270 */
[----:B------:R-:W-:Y:S01]  /*0f00*/  IMAD.WIDE R20, R198, R41, c[0x0][0x168] ;  /* 0x00005a00c6147625 */ /* 0x000fe200078e0229 */
[----:B------:R-:W-:-:S02]  /*0f10*/  IADD3 R8, R8, UR10, RZ ;  /* 0x0000000a08087c10 */ /* 0x000fc4000fffe0ff */
[C---:B------:R-:W-:Y:S02]  /*0f20*/  SEL R35, R40.reuse, RZ, !P4 ;  /* 0x000000ff28237207 */ /* 0x040fe40006000000 */
[----:B------:R-:W-:Y:S01]  /*0f30*/  ISETP.GE.AND P4, PT, R67, c[0x0][0x17c], PT ;  /* 0x00005f0043007a0c */ /* 0x000fe20003f86270 */
[--C-:B------:R-:W-:Y:S01]  /*0f40*/  IMAD.IADD R200, R9, 0x1, R8.reuse ;  /* 0x0000000109c87824 */ /* 0x100fe200078e0208 */
[----:B------:R-:W-:Y:S01]  /*0f50*/  SEL R37, R40, RZ, !P6 ;  /* 0x000000ff28257207 */ /* 0x000fe20007000000 */
[----:B------:R1:W-:Y:S01]  /*0f60*/  LDGSTS.E.BYPASS.128 [R2+0x1a800], [R20.64], P3 ;  /* 0x1a80000014027fae */ /* 0x0003e20009901c52 */
[----:B------:R-:W-:Y:S01]  /*0f70*/  ISETP.GE.AND P6, PT, R52, UR11, PT ;  /* 0x0000000b34007c0c */ /* 0x000fe2000bfc6270 */
[----:B------:R-:W-:Y:S01]  /*0f80*/  IMAD.WIDE R22, R200, R41, c[0x0][0x168] ;  /* 0x00005a00c8167625 */ /* 0x000fe200078e0229 */
[----:B------:R-:W-:Y:S02]  /*0f90*/  SEL R40, R40, RZ, !P4 ;  /* 0x000000ff28287207 */ /* 0x000fe40006000000 */
[----:B------:R-:W-:Y:S01]  /*0fa0*/  PLOP3.LUT P4, PT, PT, PT, UP1, 0x80, 0x0 ;  /* 0x000000000000781c */ /* 0x000fe20003f8f018 */
[----:B------:R-:W-:Y:S01]  /*0fb0*/  IMAD R8, R29, 0x10, R8 ;  /* 0x000000101d087824 */ /* 0x000fe200078e0208 */
[----:B------:R-:W-:Y:S01]  /*0fc0*/  SEL R24, RZ, 0x10, P6 ;  /* 0x00000010ff187807 */ /* 0x000fe20003000000 */
[----:B------:R1:W-:Y:S01]  /*0fd0*/  LDGSTS.E.BYPASS.128 [R2+0x1b000], [R22.64], P5 ;  /* 0x1b00000016027fae */ /* 0x0003e2000a901c52 */
[----:B------:R-:W-:Y:S01]  /*0fe0*/  ISETP.GE.AND P6, PT, R0, UR11, PT ;  /* 0x0000000b00007c0c */ /* 0x000fe2000bfc6270 */
[----:B------:R-:W-:Y:S01]  /*0ff0*/  IMAD.IADD R204, R9, 0x1, R8 ;  /* 0x0000000109cc7824 */ /* 0x000fe200078e0208 */
[----:B------:R-:W-:-:S02]  /*1000*/  ISETP.NE.U32.AND P3, PT, R3, RZ, PT ;  /* 0x000000ff0300720c */ /* 0x000fc40003f65070 */
[----:B------:R-:W-:Y:S02]  /*1010*/  SEL R3, R24, RZ, P4 ;  /* 0x000000ff18037207 */ /* 0x000fe40002000000 */
[----:B------:R-:W-:Y:S02]  /*1020*/  PLOP3.LUT P4, PT, PT, PT, UP1, 0x80, 0x0 ;  /* 0x000000000000781c */ /* 0x000fe40003f8f018 */
[----:B------:R-:W-:Y:S02]  /*1030*/  SEL R24, RZ, 0x10, P6 ;  /* 0x00000010ff187807 */ /* 0x000fe40003000000 */
[----:B------:R-:W-:Y:S02]  /*1040*/  ISETP.GE.AND P6, PT, R69, UR11, PT ;  /* 0x0000000b45007c0c */ /* 0x000fe4000bfc6270 */
[----:B------:R-:W-:Y:S02]  /*1050*/  ISETP.NE.U32.AND P5, PT, R6, RZ, PT ;  /* 0x000000ff0600720c */ /* 0x000fe40003fa5070 */
[----:B------:R-:W-:Y:S01]  /*1060*/  SEL R6, R24, RZ, P4 ;  /* 0x000000ff18067207 */ /* 0x000fe20002000000 */
[----:B------:R-:W-:Y:S01]  /*1070*/  IMAD.WIDE R24, R202, R41, c[0x0][0x168] ;  /* 0x00005a00ca187625 */ /* 0x000fe200078e0229 */
[----:B------:R-:W-:-:S02]  /*1080*/  PLOP3.LUT P4, PT, PT, PT, UP1, 0x80, 0x0 ;  /* 0x000000000000781c */ /* 0x000fc40003f8f018 */
[----:B------:R-:W-:Y:S02]  /*1090*/  SEL R27, RZ, 0x10, P6 ;  /* 0x00000010ff1b7807 */ /* 0x000fe40003000000 */
[----:B------:R-:W-:Y:S01]  /*10a0*/  ISETP.GE.AND P6, PT, R68, UR11, PT ;  /* 0x0000000b44007c0c */ /* 0x000fe2000bfc6270 */
[----:B------:R1:W-:Y:S01]  /*10b0*/  LDGSTS.E.BYPASS.128 [R2+0x1b800], [R24.64], P3 ;  /* 0x1b80000018027fae */ /* 0x0003e20009901c52 */
[----:B------:R-:W-:Y:S02]  /*10c0*/  SEL R42, R27, RZ, P4 ;  /* 0x000000ff1b2a7207 */ /* 0x000fe40002000000 */
[----:B------:R-:W-:Y:S02]  /*10d0*/  PLOP3.LUT P4, PT, PT, PT, UP1, 0x80, 0x0 ;  /* 0x000000000000781c */ /* 0x000fe40003f8f018 */
[----:B------:R-:W-:Y:S02]  /*10e0*/  SEL R27, RZ, 0x10, P6 ;  /* 0x00000010ff1b7807 */ /* 0x000fe40003000000 */
[----:B------:R-:W-:-:S02]  /*10f0*/  ISETP.GE.AND P6, PT, R66, UR11, PT ;  /* 0x0000000b42007c0c */ /* 0x000fc4000bfc6270 */
[----:B------:R-:W-:Y:S02]  /*1100*/  SEL R43, R27, RZ, P4 ;  /* 0x000000ff1b2b7207 */ /* 0x000fe40002000000 */
[----:B------:R-:W-:Y:S02]  /*1110*/  PLOP3.LUT P4, PT, PT, PT, UP1, 0x80, 0x0 ;  /* 0x000000000000781c */ /* 0x000fe40003f8f018 */
[----:B------:R-:W-:Y:S02]  /*1120*/  SEL R29, RZ, 0x10, P6 ;  /* 0x00000010ff1d7807 */ /* 0x000fe40003000000 */
[----:B------:R-:W-:Y:S02]  /*1130*/  ISETP.GE.AND P6, PT, R64, UR11, PT ;  /* 0x0000000b40007c0c */ /* 0x000fe4000bfc6270 */
[----:B------:R-:W-:Y:S02]  /*1140*/  IADD3 R8, R8, UR10, RZ ;  /* 0x0000000a08087c10 */ /* 0x000fe4000fffe0ff */
[----:B------:R-:W-:-:S02]  /*1150*/  SEL R44, R29, RZ, P4 ;  /* 0x000000ff1d2c7207 */ /* 0x000fc40002000000 */
[----:B------:R-:W-:Y:S01]  /*1160*/  ISETP.NE.U32.AND P3, PT, R26, RZ, PT ;  /* 0x000000ff1a00720c */ /* 0x000fe20003f65070 */
[----:B------:R-:W-:Y:S01]  /*1170*/  IMAD.WIDE R26, R204, R41, c[0x0][0x168] ;  /* 0x00005a00cc1a7625 */ /* 0x000fe200078e0229 */
[----:B------:R-:W-:Y:S02]  /*1180*/  PLOP3.LUT P4, PT, PT, PT, UP1, 0x80, 0x0 ;  /* 0x000000000000781c */ /* 0x000fe40003f8f018 */
[----:B------:R-:W-:Y:S01]  /*1190*/  SEL R30, RZ, 0x10, P6 ;  /* 0x00000010ff1e7807 */ /* 0x000fe20003000000 */
[----:B------:R-:W-:Y:S01]  /*11a0*/  IMAD.IADD R206, R9, 0x1, R8 ;  /* 0x0000000109ce7824 */ /* 0x000fe200078e0208 */
[----:B------:R-:W-:Y:S01]  /*11b0*/  ISETP.GE.AND P6, PT, R62, UR11, PT ;  /* 0x0000000b3e007c0c */ /* 0x000fe2000bfc6270 */
[----:B------:R1:W-:Y:S01]  /*11c0*/  LDGSTS.E.BYPASS.128 [R2+0x1c000], [R26.64], P5 ;  /* 0x1c0000001a027fae */ /* 0x0003e2000a901c52 */
[----:B------:R-:W-:Y:S02]  /*11d0*/  SEL R45, R30, RZ, P4 ;  /* 0x000000ff1e2d7207 */ /* 0x000fe40002000000 */
[----:B------:R-:W-:-:S02]  /*11e0*/  PLOP3.LUT P4, PT, PT, PT, UP1, 0x80, 0x0 ;  /* 0x000000000000781c */ /* 0x000fc40003f8f018 */
[----:B------:R-:W-:Y:S02]  /*11f0*/  SEL R30, RZ, 0x10, P6 ;  /* 0x00000010ff1e7807 */ /* 0x000fe40003000000 */
[----:B------:R-:W-:Y:S02]  /*1200*/  IADD3 R8, R8, UR10, RZ ;  /* 0x0000000a08087c10 */ /* 0x000fe4000fffe0ff */
[----:B------:R-:W-:Y:S02]  /*1210*/  ISETP.GE.AND P6, PT, R60, UR11, PT ;  /* 0x0000000b3c007c0c */ /* 0x000fe4000bfc6270 */
[----:B------:R-:W-:Y:S01]  /*1220*/  ISETP.NE.U32.AND P5, PT, R28, RZ, PT ;  /* 0x000000ff1c00720c */ /* 0x000fe20003fa5070 */
[----:B------:R-:W-:Y:S01]  /*1230*/  IMAD.WIDE R28, R206, R41, c[0x0][0x168] ;  /* 0x00005a00ce1c7625 */ /* 0x000fe200078e0229 */
[----:B------:R-:W-:Y:S02]  /*1240*/  SEL R46, R30, RZ, P4 ;  /* 0x000000ff1e2e7207 */ /* 0x000fe40002000000 */
[----:B------:R-:W-:Y:S01]  /*1250*/  PLOP3.LUT P4, PT, PT, PT, UP1, 0x80, 0x0 ;  /* 0x000000000000781c */ /* 0x000fe20003f8f018 */
[----:B------:R-:W-:Y:S01]  /*1260*/  IMAD.IADD R208, R9, 0x1, R8 ;  /* 0x0000000109d07824 */ /* 0x000fe200078e0208 */
[----:B------:R-:W-:Y:S01]  /*1270*/  SEL R32, RZ, 0x10, P6 ;  /* 0x00000010ff207807 */ /* 0x000fe20003000000 */
[----:B------:R1:W-:Y:S01]  /*1280*/  LDGSTS.E.BYPASS.128 [R2+0x1c800], [R28.64], P3 ;  /* 0x1c8000001c027fae */ /* 0x0003e20009901c52 */
[----:B------:R-:W-:-:S02]  /*1290*/  ISETP.GE.AND P6, PT, R58, UR11, PT ;  /* 0x0000000b3a007c0c */ /* 0x000fc4000bfc6270 */
[----:B------:R-:W-:Y:S02]  /*12a0*/  IADD3 R8, R8, UR10, RZ ;  /* 0x0000000a08087c10 */ /* 0x000fe4000fffe0ff */
        /* <DEDUP_REMOVED lines=8> */
[----:B------:R-:W-:Y:S02]  /*1330*/  SEL R48, R34, RZ, P4 ;  /* 0x000000ff22307207 */ /* 0x000fe40002000000 */
[----:B------:R-:W-:Y:S02]  /*1340*/  PLOP3.LUT P4, PT, PT, PT, UP1, 0x80, 0x0 ;  /* 0x000000000000781c */ /* 0x000fe40003f8f018 */
[----:B------:R-:W-:Y:S02]  /*1350*/  SEL R34, RZ, 0x10, P6 ;  /* 0x00000010ff227807 */ /* 0x000fe40003000000 */
[----:B------:R-:W-:Y:S02]  /*1360*/  IADD3 R8, R8, UR10, RZ ;  /* 0x0000000a08087c10 */ /* 0x000fe4000fffe0ff */
[----:B------:R-:W-:Y:S01]  /*1370*/  ISETP.NE.U32.AND P5, PT, R33, RZ, PT ;  /* 0x000000ff2100720c */ /* 0x000fe20003fa5070 */
[----:B------:R-:W-:Y:S01]  /*1380*/  IMAD.WIDE R32, R32, R41, c[0x0][0x168] ;  /* 0x00005a0020207625 */ /* 0x000fe200078e0229 */
[----:B------:R-:W-:-:S02]  /*1390*/  ISETP.GE.AND P6, PT, R54, UR11, PT ;  /* 0x0000000b36007c0c */ /* 0x000fc4000bfc6270 */
[----:B------:R-:W-:Y:S01]  /*13a0*/  SEL R49, R34, RZ, P4 ;  /* 0x000000ff22317207 */ /* 0x000fe20002000000 */
[----:B------:R-:W-:Y:S01]  /*13b0*/  IMAD.IADD R34, R9, 0x1, R8 ;  /* 0x0000000109227824 */ /* 0x000fe200078e0208 */
[----:B------:R1:W-:Y:S01]  /*13c0*/  LDGSTS.E.BYPASS.128 [R2+0x1d800], [R32.64], P3 ;  /* 0x1d80000020027fae */ /* 0x0003e20009901c52 */
[----:B------:R-:W-:Y:S02]  /*13d0*/  ISETP.NE.U32.AND P3, PT, R35, RZ, PT ;  /* 0x000000ff2300720c */ /* 0x000fe40003f65070 */
[----:B------:R-:W-:Y:S01]  /*13e0*/  PLOP3.LUT P4, PT, PT, PT, UP1, 0x80, 0x0 ;  /* 0x000000000000781c */ /* 0x000fe20003f8f018 */
[----:B------:R-:W-:Y:S01]  /*13f0*/  IMAD.WIDE R34, R34, R41, c[0x0][0x168] ;  /* 0x00005a0022227625 */ /* 0x000fe200078e0229 */
[----:B------:R-:W-:Y:S02]  /*1400*/  SEL R36, RZ, 0x10, P6 ;  /* 0x00000010ff247807 */ /* 0x000fe40003000000 */
[----:B------:R-:W-:Y:S02]  /*1410*/  ISETP.GE.AND P6, PT, R57, UR11, PT ;  /* 0x0000000b39007c0c */ /* 0x000fe4000bfc6270 */
[----:B------:R-:W-:Y:S01]  /*1420*/  IADD3 R8, R8, UR10, RZ ;  /* 0x0000000a08087c10 */ /* 0x000fe2000fffe0ff */
[----:B------:R1:W-:Y:S01]  /*1430*/  LDGSTS.E.BYPASS.128 [R2+0x1e000], [R34.64], P5 ;  /* 0x1e00000022027fae */ /* 0x0003e2000a901c52 */
[----:B------:R-:W-:-:S02]  /*1440*/  SEL R50, R36, RZ, P4 ;  /* 0x000000ff24327207 */ /* 0x000fc40002000000 */
[----:B------:R-:W-:Y:S01]  /*1450*/  PLOP3.LUT P4, PT, PT, PT, UP1, 0x80, 0x0 ;  /* 0x000000000000781c */ /* 0x000fe20003f8f018 */
[--C-:B------:R-:W-:Y:S01]  /*1460*/  IMAD.IADD R36, R9, 0x1, R8.reuse ;  /* 0x0000000109247824 */ /* 0x100fe200078e0208 */
[----:B------:R-:W-:Y:S02]  /*1470*/  SEL R38, RZ, 0x10, P6 ;  /* 0x00000010ff267807 */ /* 0x000fe40003000000 */
[----:B------:R-:W-:Y:S01]  /*1480*/  ISETP.NE.U32.AND P5, PT, R37, RZ, PT ;  /* 0x000000ff2500720c */ /* 0x000fe20003fa5070 */
[----:B------:R-:W-:Y:S01]  /*1490*/  IMAD.WIDE R36, R36, R41, c[0x0][0x168] ;  /* 0x00005a0024247625 */ /* 0x000fe200078e0229 */
[----:B------:R-:W-:Y:S02]  /*14a0*/  ISETP.GE.AND P6, PT, R59, UR11, PT ;  /* 0x0000000b3b007c0c */ /* 0x000fe4000bfc6270 */
[----:B------:R-:W-:Y:S02]  /*14b0*/  SEL R51, R38, RZ, P4 ;  /* 0x000000ff26337207 */ /* 0x000fe40002000000 */
[----:B------:R-:W-:Y:S01]  /*14c0*/  IADD3 R38, R9, UR10, R8 ;  /* 0x0000000a09267c10 */ /* 0x000fe2000fffe008 */
[----:B------:R1:W-:Y:S01]  /*14d0*/  LDGSTS.E.BYPASS.128 [R2+0x1e800], [R36.64], P3 ;  /* 0x1e80000024027fae */ /* 0x0003e20009901c52 */
[----:B------:R-:W-:-:S02]  /*14e0*/  PLOP3.LUT P4, PT, PT, PT, UP1, 0x80, 0x0 ;  /* 0x000000000000781c */ /* 0x000fc40003f8f018 */
[----:B------:R-:W-:Y:S01]  /*14f0*/  SEL R8, RZ, 0x10, P6 ;  /* 0x00000010ff087807 */ /* 0x000fe20003000000 */
[----:B------:R-:W-:Y:S01]  /*1500*/  IMAD.WIDE R38, R38, R41, c[0x0][0x168] ;  /* 0x00005a0026267625 */ /* 0x000fe200078e0229 */
[----:B------:R-:W-:Y:S02]  /*1510*/  ISETP.GE.AND P6, PT, R61, UR11, PT ;  /* 0x0000000b3d007c0c */ /* 0x000fe4000bfc6270 */
[----:B------:R-:W-:Y:S02]  /*1520*/  ISETP.NE.U32.AND P3, PT, R40, RZ, PT ;  /* 0x000000ff2800720c */ /* 0x000fe40003f65070 */
[----:B------:R-:W-:Y:S01]  /*1530*/  SEL R8, R8, RZ, P4 ;  /* 0x000000ff08087207 */ /* 0x000fe20002000000 */
[----:B------:R1:W-:Y:S01]  /*1540*/  LDGSTS.E.BYPASS.128 [R2+0x1f000], [R38.64], P5 ;  /* 0x1f00000026027fae */ /* 0x0003e2000a901c52 */
[----:B------:R-:W-:Y:S02]  /*1550*/  PLOP3.LUT P4, PT, PT, PT, UP1, 0x80, 0x0 ;  /* 0x000000000000781c */ /* 0x000fe40003f8f018 */
[----:B------:R-:W-:-:S02]  /*1560*/  SEL R40, RZ, 0x10, P6 ;  /* 0x00000010ff287807 */ /* 0x000fc40003000000 */
[----:B------:R-:W-:Y:S02]  /*1570*/  ISETP.GE.AND P6, PT, R63, UR11, PT ;  /* 0x0000000b3f007c0c */ /* 0x000fe4000bfc6270 */
[----:B------:R-:W-:Y:S02]  /*1580*/  ISETP.NE.U32.AND P5, PT, R3, RZ, PT ;  /* 0x000000ff0300720c */ /* 0x000fe40003fa5070 */
[----:B------:R-:W-:Y:S02]  /*1590*/  SEL R3, R40, RZ, P4 ;  /* 0x000000ff28037207 */ /* 0x000fe40002000000 */
[----:B------:R-:W-:Y:S02]  /*15a0*/  PLOP3.LUT P4, PT, PT, PT, UP1, 0x80, 0x0 ;  /* 0x000000000000781c */ /* 0x000fe40003f8f018 */
[----:B------:R-:W-:Y:S02]  /*15b0*/  SEL R40, RZ, 0x10, P6 ;  /* 0x00000010ff287807 */ /* 0x000fe40003000000 */
[----:B------:R-:W-:-:S02]  /*15c0*/  ISETP.GE.AND P6, PT, R52, UR13, PT ;  /* 0x0000000d34007c0c */ /* 0x000fc4000bfc6270 */
[----:B------:R-:W-:Y:S01]  /*15d0*/  SEL R52, R40, RZ, P4 ;  /* 0x000000ff28347207 */ /* 0x000fe20002000000 */
[----:B------:R-:W-:Y:S01]  /*15e0*/  IMAD.WIDE R40, R214, R41, c[0x0][0x168] ;  /* 0x00005a00d6287625 */ /* 0x000fe200078e0229 */
[----:B------:R-:W-:Y:S02]  /*15f0*/  PLOP3.LUT P4, PT, PT, PT, UP2, 0x80, 0x0 ;  /* 0x000000000000781c */ /* 0x000fe40003f8f028 */
[----:B------:R-:W-:Y:S02]  /*1600*/  SEL R53, RZ, 0x10, P6 ;  /* 0x00000010ff357807 */ /* 0x000fe40003000000 */
[----:B------:R1:W-:Y:S01]  /*1610*/  LDGSTS.E.BYPASS.128 [R2+0x1f800], [R40.64], P3 ;  /* 0x1f80000028027fae */ /* 0x0003e20009901c52 */
[----:B------:R-:W-:Y:S02]  /*1620*/  ISETP.NE.U32.AND P6, PT, R6, RZ, PT ;  /* 0x000000ff0600720c */ /* 0x000fe40003fc5070 */
[----:B------:R-:W-:Y:S01]  /*1630*/  SEL R53, R53, RZ, P4 ;  /* 0x000000ff35357207 */ /* 0x000fe20002000000 */
[----:B------:R-:W0:Y:S04]  /*1640*/  LDGDEPBAR ;  /* 0x00000000000079af */ /* 0x000e280000000000 */
[----:B------:R-:W-:Y:S01]  /*1650*/  BAR.SYNC.DEFER_BLOCKING 0x0 ;  /* 0x0000000000007b1d */ /* 0x000fe20000010000 */
[----:B------:R-:W-:-:S02]  /*1660*/  ISETP.NE.U32.AND P4, PT, R42, RZ, PT ;  /* 0x000000ff2a00720c */ /* 0x000fc40003f85070 */
[----:B------:R-:W-:Y:S01]  /*1670*/  ISETP.NE.U32.AND P3, PT, R43, RZ, PT ;  /* 0x000000ff2b00720c */ /* 0x000fe20003f65070 */
[----:B------:R-:W-:-:S04]  /*1680*/  IMAD.U32 R43, RZ, RZ, UR12 ;  /* 0x0000000cff2b7e24 */ /* 0x000fc8000f8e00ff */
[----:B-----5:R-:W-:-:S04]  /*1690*/  IMAD.WIDE R12, R43, 0x2, R12 ;  /* 0x000000022b0c7825 */ /* 0x020fc800078e020c */
[----:B-1----:R-:W-:-:S04]  /*16a0*/  IMAD.WIDE R14, R43, 0x2, R14 ;  /* 0x000000022b0e7825 */ /* 0x002fc800078e020e */
[----:B----4-:R-:W-:-:S04]  /*16b0*/  IMAD.WIDE R18, R43, 0x2, R18 ;  /* 0x000000022b127825 */ /* 0x010fc800078e0212 */
[C---:B------:R-:W-:Y:S01]  /*16c0*/  IMAD.WIDE R22, R43.reuse, 0x2, R22 ;  /* 0x000000022b167825 */ /* 0x040fe200078e0216 */
[----:B------:R-:W-:Y:S01]  /*16d0*/  @!PT LDS RZ, [RZ] ;  /* 0x00000000fffff984 */ /* 0x000fe20000000800 */
[----:B------:R-:W-:Y:S01]  /*16e0*/  @!PT LDS RZ, [RZ] ;  /* 0x00000000fffff984 */ /* 0x000fe20000000800 */
[----:B------:R-:W-:Y:S01]  /*16f0*/  @!PT LDS RZ, [RZ] ;  /* 0x00000000fffff984 */ /* 0x000fe20000000800 */
[----:B------:R1:W-:Y:S03]  /*1700*/  LDGSTS.E.BYPASS.128 [R2+0x8000], [R4.64+0x100], P5 ;  /* 0x0800010004027fae */ /* 0x0003e6000a901c52 */
[C---:B------:R-:W-:Y:S01]  /*1710*/  IMAD.WIDE R26, R43.reuse, 0x2, R26 ;  /* 0x000000022b1a7825 */ /* 0x040fe200078e021a */
[----:B------:R1:W-:Y:S03]  /*1720*/  LDGSTS.E.BYPASS.128 [R2+0x8800], [R4.64+0x100], P5 ;  /* 0x0880010004027fae */ /* 0x0003e6000a901c52 */
[C---:B------:R-:W-:Y:S01]  /*1730*/  IMAD.WIDE R28, R43.reuse, 0x2, R28 ;  /* 0x000000022b1c7825 */ /* 0x040fe200078e021c */
[----:B------:R1:W-:Y:S03]  /*1740*/  LDGSTS.E.BYPASS.128 [R2+0x9000], [R4.64+0x100], P5 ;  /* 0x0900010004027fae */ /* 0x0003e6000a901c52 */
[C---:B------:R-:W-:Y:S01]  /*1750*/  IMAD.WIDE R34, R43.reuse, 0x2, R34 ;  /* 0x000000022b227825 */ /* 0x040fe200078e0222 */
[----:B------:R1:W-:Y:S03]  /*1760*/  LDGSTS.E.BYPASS.128 [R2+0x9800], [R4.64+0x100], P5 ;  /* 0x0980010004027fae */ /* 0x0003e6000a901c52 */
[----:B------:R-:W-:Y:S01]  /*1770*/  IMAD.WIDE R40, R43, 0x2, R40 ;  /* 0x000000022b287825 */ /* 0x000fe200078e0228 */
[----:B------:R1:W-:Y:S04]  /*1780*/  LDGSTS.E.BYPASS.128 [R2+0xa000], [R4.64+0x100], P5 ;  /* 0x0a00010004027fae */ /* 0x0003e8000a901c52 */
        /* <DEDUP_REMOVED lines=10> */
[----:B------:R1:W-:Y:S01]  /*1830*/  LDGSTS.E.BYPASS.128 [R2+0xf800], [R4.64+0x100], P5 ;  /* 0x0f80010004027fae */ /* 0x0003e2000a901c52 */
[----:B------:R-:W-:-:S03]  /*1840*/  ISETP.NE.U32.AND P5, PT, R44, RZ, PT ;  /* 0x000000ff2c00720c */ /* 0x000fc60003fa5070 */
[----:B------:R-:W0:Y:S04]  /*1850*/  LDGDEPBAR ;  /* 0x00000000000079af */ /* 0x000e280000000000 */
[----:B------:R4:W-:Y:S01]  /*1860*/  LDGSTS.E.BYPASS.128 [R2+0x20000], [R10.64], P6 ;  /* 0x200000000a027fae */ /* 0x0009e2000b101c52 */
[----:B------:R-:W-:Y:S01]  /*1870*/  ISETP.NE.U32.AND P6, PT, R45, RZ, PT ;  /* 0x000000ff2d00720c */ /* 0x000fe20003fc5070 */
[----:B------:R-:W-:Y:S02]  /*1880*/  IMAD.U32 R45, RZ, RZ, UR12 ;  /* 0x0000000cff2d7e24 */ /* 0x000fe4000f8e00ff */
[----:B------:R5:W-:Y:S01]  /*1890*/  LDGSTS.E.BYPASS.128 [R2+0x20800], [R12.64], P4 ;  /* 0x208000000c027fae */ /* 0x000be2000a101c52 */
[----:B------:R-:W-:Y:S01]  /*18a0*/  ISETP.NE.U32.AND P4, PT, R46, RZ, PT ;  /* 0x000000ff2e00720c */ /* 0x000fe20003f85070 */
[----:B------:R-:W-:-:S02]  /*18b0*/  IMAD.WIDE R16, R45, 0x2, R16 ;  /* 0x000000022d107825 */ /* 0x000fc400078e0210 */
[----:B------:R1:W-:Y:S01]  /*18c0*/  LDGSTS.E.BYPASS.128 [R2+0x21000], [R14.64], P3 ;  /* 0x210000000e027fae */ /* 0x0003e20009901c52 */
[----:B------:R-:W-:Y:S01]  /*18d0*/  ISETP.NE.U32.AND P3, PT, R47, RZ, PT ;  /* 0x000000ff2f00720c */ /* 0x000fe20003f65070 */
[----:B------:R-:W-:Y:S02]  /*18e0*/  IMAD.WIDE R20, R45, 0x2, R20 ;  /* 0x000000022d147825 */ /* 0x000fe400078e0214 */
[----:B------:R1:W-:Y:S01]  /*18f0*/  LDGSTS.E.BYPASS.128 [R2+0x21800], [R16.64], P5 ;  /* 0x2180000010027fae */ /* 0x0003e2000a901c52 */
[----:B------:R-:W-:Y:S01]  /*1900*/  ISETP.NE.U32.AND P5, PT, R53, RZ, PT ;  /* 0x000000ff3500720c */ /* 0x000fe20003fa5070 */
[C---:B------:R-:W-:Y:S02]  /*1910*/  IMAD.WIDE R24, R45.reuse, 0x2, R24 ;  /* 0x000000022d187825 */ /* 0x040fe400078e0218 */
[----:B------:R1:W-:Y:S01]  /*1920*/  LDGSTS.E.BYPASS.128 [R2+0x22000], [R18.64], P6 ;  /* 0x2200000012027fae */ /* 0x0003e2000b101c52 */
[----:B------:R-:W-:Y:S01]  /*1930*/  ISETP.NE.U32.AND P6, PT, R48, RZ, PT ;  /* 0x000000ff3000720c */ /* 0x000fe20003fc5070 */
[----:B------:R-:W-:-:S02]  /*1940*/  IMAD.WIDE R30, R45, 0x2, R30 ;  /* 0x000000022d1e7825 */ /* 0x000fc400078e021e */
[----:B------:R1:W-:Y:S01]  /*1950*/  LDGSTS.E.BYPASS.128 [R2+0x22800], [R20.64], P4 ;  /* 0x2280000014027fae */ /* 0x0003e2000a101c52 */
[----:B------:R-:W-:Y:S01]  /*1960*/  ISETP.NE.U32.AND P4, PT, R49, RZ, PT ;  /* 0x000000ff3100720c */ /* 0x000fe20003f85070 */
[----:B------:R-:W-:Y:S02]  /*1970*/  IMAD.U32 R47, RZ, RZ, UR12 ;  /* 0x0000000cff2f7e24 */ /* 0x000fe4000f8e00ff */
[----:B------:R1:W-:Y:S01]  /*1980*/  LDGSTS.E.BYPASS.128 [R2+0x23000], [R22.64], P3 ;  /* 0x2300000016027fae */ /* 0x0003e20009901c52 */
[----:B------:R-:W-:Y:S01]  /*1990*/  ISETP.NE.U32.AND P3, PT, R50, RZ, PT ;  /* 0x000000ff3200720c */ /* 0x000fe20003f65070 */
[----:B------:R-:W-:Y:S02]  /*19a0*/  IMAD.WIDE R32, R47, 0x2, R32 ;  /* 0x000000022f207825 */ /* 0x000fe400078e0220 */
[----:B------:R1:W-:Y:S01]  /*19b0*/  LDGSTS.E.BYPASS.128 [R2+0x23800], [R24.64], P1 ;  /* 0x2380000018027fae */ /* 0x0003e20008901c52 */
[----:B------:R-:W-:Y:S01]  /*19c0*/  ISETP.NE.U32.AND P1, PT, R51, RZ, PT ;  /* 0x000000ff3300720c */ /* 0x000fe20003f25070 */
[----:B------:R-:W-:-:S02]  /*19d0*/  IMAD.WIDE R36, R45, 0x2, R36 ;  /* 0x000000022d247825 */ /* 0x000fc400078e0224 */
[----:B------:R1:W-:Y:S01]  /*19e0*/  LDGSTS.E.BYPASS.128 [R2+0x24000], [R26.64], P6 ;  /* 0x240000001a027fae */ /* 0x0003e2000b101c52 */
[----:B------:R-:W-:Y:S01]  /*19f0*/  ISETP.GE.AND P6, PT, R0, UR13, PT ;  /* 0x0000000d00007c0c */ /* 0x000fe2000bfc6270 */
[----:B------:R-:W-:Y:S02]  /*1a00*/  IMAD.WIDE R38, R47, 0x2, R38 ;  /* 0x000000022f267825 */ /* 0x000fe400078e0226 */
[----:B------:R2:W-:Y:S01]  /*1a10*/  LDGSTS.E.BYPASS.128 [R2+0x24800], [R28.64], P4 ;  /* 0x248000001c027fae */ /* 0x0005e2000a101c52 */
[----:B------:R-:W-:Y:S01]  /*1a20*/  PLOP3.LUT P4, PT, PT, PT, UP2, 0x80, 0x0 ;  /* 0x000000000000781c */ /* 0x000fe20003f8f028 */
[----:B----4-:R-:W-:Y:S01]  /*1a30*/  IMAD.WIDE R10, R43, 0x2, R10 ;  /* 0x000000022b0a7825 */ /* 0x010fe200078e020a */
[----:B------:R-:W-:Y:S01]  /*1a40*/  SEL R6, RZ, 0x10, P6 ;  /* 0x00000010ff067807 */ /* 0x000fe20003000000 */
[----:B------:R4:W-:Y:S01]  /*1a50*/  LDGSTS.E.BYPASS.128 [R2+0x25000], [R30.64], P3 ;  /* 0x250000001e027fae */ /* 0x0009e20009901c52 */
[----:B------:R-:W-:Y:S01]  /*1a60*/  ISETP.GE.AND P6, PT, R69, UR13, PT ;  /* 0x0000000d45007c0c */ /* 0x000fe2000bfc6270 */
[----:B-----5:R-:W-:Y:S01]  /*1a70*/  IMAD.WIDE R12, R45, 0x2, R12 ;  /* 0x000000022d0c7825 */ /* 0x020fe200078e020c */
[----:B------:R-:W-:Y:S01]  /*1a80*/  ISETP.NE.U32.AND P3, PT, R8, RZ, PT ;  /* 0x000000ff0800720c */ /* 0x000fe20003f65070 */
[----:B------:R5:W-:Y:S01]  /*1a90*/  LDGSTS.E.BYPASS.128 [R2+0x25800], [R32.64], P1 ;  /* 0x2580000020027fae */ /* 0x000be20008901c52 */
[----:B------:R-:W-:Y:S01]  /*1aa0*/  SEL R6, R6, RZ, P4 ;  /* 0x000000ff06067207 */ /* 0x000fe20002000000 */
[----:B-1----:R-:W-:Y:S01]  /*1ab0*/  IMAD.WIDE R14, R43, 0x2, R14 ;  /* 0x000000022b0e7825 */ /* 0x002fe200078e020e */
[----:B------:R-:W-:-:S02]  /*1ac0*/  PLOP3.LUT P4, PT, PT, PT, UP2, 0x80, 0x0 ;  /* 0x000000000000781c */ /* 0x000fc40003f8f028 */
[----:B------:R-:W-:Y:S02]  /*1ad0*/  SEL R8, RZ, 0x10, P6 ;  /* 0x00000010ff087807 */ /* 0x000fe40003000000 */
[----:B------:R-:W-:Y:S02]  /*1ae0*/  ISETP.NE.U32.AND P1, PT, R3, RZ, PT ;  /* 0x000000ff0300720c */ /* 0x000fe40003f25070 */
[----:B------:R-:W-:Y:S02]  /*1af0*/  SEL R8, R8, RZ, P4 ;  /* 0x000000ff08087207 */ /* 0x000fe40002000000 */
[----:B------:R-:W-:Y:S01]  /*1b00*/  ISETP.NE.U32.AND P4, PT, R52, RZ, PT ;  /* 0x000000ff3400720c */ /* 0x000fe20003f85070 */
[----:B------:R1:W-:Y:S01]  /*1b10*/  LDGSTS.E.BYPASS.128 [R2+0x26000], [R34.64], P3 ;  /* 0x2600000022027fae */ /* 0x0003e20009901c52 */
[----:B------:R-:W-:Y:S02]  /*1b20*/  ISETP.GE.AND P6, PT, R68, UR13, PT ;  /* 0x0000000d44007c0c */ /* 0x000fe4000bfc6270 */
[----:B------:R-:W-:-:S02]  /*1b30*/  PLOP3.LUT P3, PT, PT, PT, UP2, 0x80, 0x0 ;  /* 0x000000000000781c */ /* 0x000fc40003f6f028 */
[----:B------:R-:W-:Y:S02]  /*1b40*/  SEL R3, RZ, 0x10, P6 ;  /* 0x00000010ff037807 */ /* 0x000fe40003000000 */
[----:B------:R-:W-:Y:S01]  /*1b50*/  ISETP.GE.AND P6, PT, R67, UR13, PT ;  /* 0x0000000d43007c0c */ /* 0x000fe2000bfc6270 */
[----:B------:R1:W-:Y:S01]  /*1b60*/  LDGSTS.E.BYPASS.128 [R2+0x26800], [R36.64], P1 ;  /* 0x2680000024027fae */ /* 0x0003e20008901c52 */
[----:B------:R-:W-:Y:S02]  /*1b70*/  SEL R3, R3, RZ, P3 ;  /* 0x000000ff03037207 */ /* 0x000fe40001800000 */
[----:B------:R-:W-:Y:S01]  /*1b80*/  SEL R42, RZ, 0x10, P6 ;  /* 0x00000010ff2a7807 */ /* 0x000fe20003000000 */
[----:B------:R1:W-:Y:S01]  /*1b90*/  LDGSTS.E.BYPASS.128 [R2+0x27000], [R38.64], P4 ;  /* 0x2700000026027fae */ /* 0x0003e2000a101c52 */
[----:B------:R-:W-:Y:S02]  /*1ba0*/  PLOP3.LUT P6, PT, PT, PT, UP2, 0x80, 0x0 ;  /* 0x000000000000781c */ /* 0x000fe40003fcf028 */
[----:B------:R-:W-:Y:S01]  /*1bb0*/  ISETP.NE.U32.AND P4, PT, R8, RZ, PT ;  /* 0x000000ff0800720c */ /* 0x000fe20003f85070 */
[----:B------:R1:W-:Y:S01]  /*1bc0*/  LDGSTS.E.BYPASS.128 [R2+0x27800], [R40.64], P0 ;  /* 0x2780000028027fae */ /* 0x0003e20008101c52 */
[----:B------:R-:W-:-:S02]  /*1bd0*/  SEL R42, R42, RZ, P6 ;  /* 0x000000ff2a2a7207 */ /* 0x000fc40003000000 */
[----:B------:R-:W-:Y:S01]  /*1be0*/  ISETP.NE.U32.AND P6, PT, R6, RZ, PT ;  /* 0x000000ff0600720c */ /* 0x000fe20003fc5070 */
[----:B------:R-:W0:Y:S04]  /*1bf0*/  LDGDEPBAR ;  /* 0x00000000000079af */ /* 0x000e280000000000 */
[----:B------:R-:W-:Y:S01]  /*1c00*/  BAR.SYNC.DEFER_BLOCKING 0x0 ;  /* 0x0000000000007b1d */ /* 0x000fe20000010000 */
[----:B------:R-:W-:Y:S02]  /*1c10*/  ISETP.GE.AND P0, PT, R66, UR13, PT ;  /* 0x0000000d42007c0c */ /* 0x000fe4000bf06270 */
[----:B------:R-:W-:Y:S02]  /*1c20*/  ISETP.NE.U32.AND P3, PT, R3, RZ, PT ;  /* 0x000000ff0300720c */ /* 0x000fe40003f65070 */
[----:B------:R-:W-:-:S02]  /*1c30*/  SEL R3, RZ, 0x10, P0 ;  /* 0x00000010ff037807 */ /* 0x000fc40000000000 */
[----:B------:R-:W-:Y:S02]  /*1c40*/  ISETP.GE.AND P0, PT, R64, UR13, PT ;  /* 0x0000000d40007c0c */ /* 0x000fe4000bf06270 */
[----:B------:R-:W-:Y:S02]  /*1c50*/  ISETP.NE.U32.AND P1, PT, R42, RZ, PT ;  /* 0x000000ff2a00720c */ /* 0x000fe40003f25070 */
[----:B------:R-:W-:Y:S01]  /*1c60*/  SEL R6, RZ, 0x10, P0 ;  /* 0x00000010ff067807 */ /* 0x000fe20000000000 */
[----:B------:R-:W-:Y:S01]  /*1c70*/  @!PT LDS RZ, [RZ] ;  /* 0x00000000fffff984 */ /* 0x000fe20000000800 */
[----:B------:R-:W-:Y:S01]  /*1c80*/  @!PT LDS RZ, [RZ] ;  /* 0x00000000fffff984 */ /* 0x000fe20000000800 */
[----:B------:R-:W-:Y:S01]  /*1c90*/  @!PT LDS RZ, [RZ] ;  /* 0x00000000fffff984 */ /* 0x000fe20000000800 */
        /* <DEDUP_REMOVED lines=16> */
[----:B------:R-:W-:-:S03]  /*1da0*/  PLOP3.LUT P5, PT, PT, PT, UP2, 0x80, 0x0 ;  /* 0x000000000000781c */ /* 0x000fc60003faf028 */
[----:B------:R-:W0:Y:S01]  /*1db0*/  LDGDEPBAR ;  /* 0x00000000000079af */ /* 0x000e220000000000 */
[----:B------:R-:W-:Y:S02]  /*1dc0*/  SEL R3, R3, RZ, P5 ;  /* 0x000000ff03037207 */ /* 0x000fe40002800000 */
[----:B------:R-:W-:Y:S01]  /*1dd0*/  PLOP3.LUT P5, PT, PT, PT, UP2, 0x80, 0x0 ;  /* 0x000000000000781c */ /* 0x000fe20003faf028 */
[----:B------:R1:W-:Y:S01]  /*1de0*/  LDGSTS.E.BYPASS.128 [R2+0x28000], [R10.64], P6 ;  /* 0x280000000a027fae */ /* 0x0003e2000b101c52 */
[----:B------:R-:W-:Y:S02]  /*1df0*/  ISETP.GE.AND P6, PT, R62, UR13, PT ;  /* 0x0000000d3e007c0c */ /* 0x000fe4000bfc6270 */
[----:B------:R-:W-:Y:S01]  /*1e00*/  ISETP.NE.U32.AND P0, PT, R3, RZ, PT ;  /* 0x000000ff0300720c */ /* 0x000fe20003f05070 */
[----:B------:R2:W-:Y:S01]  /*1e10*/  LDGSTS.E.BYPASS.128 [R2+0x28800], [R12.64], P4 ;  /* 0x288000000c027fae */ /* 0x0005e2000a101c52 */
[----:B------:R-:W-:Y:S02]  /*1e20*/  PLOP3.LUT P4, PT, PT, PT, UP2, 0x80, 0x0 ;  /* 0x000000000000781c */ /* 0x000fe40003f8f028 */
[----:B------:R-:W-:Y:S01]  /*1e30*/  SEL R3, RZ, 0x10, P6 ;  /* 0x00000010ff037807 */ /* 0x000fe20003000000 */
[----:B------:R3:W-:Y:S01]  /*1e40*/  LDGSTS.E.BYPASS.128 [R2+0x29000], [R14.64], P3 ;  /* 0x290000000e027fae */ /* 0x0007e20009901c52 */
[----:B------:R-:W-:-:S02]  /*1e50*/  ISETP.GE.AND P6, PT, R60, UR13, PT ;  /* 0x0000000d3c007c0c */ /* 0x000fc4000bfc6270 */
[----:B------:R-:W-:Y:S01]  /*1e60*/  SEL R3, R3, RZ, P4 ;  /* 0x000000ff03037207 */ /* 0x000fe20002000000 */
[----:B-1----:R-:W-:Y:S01]  /*1e70*/  IMAD.U32 R11, RZ, RZ, UR12 ;  /* 0x0000000cff0b7e24 */ /* 0x002fe2000f8e00ff */
[----:B------:R-:W-:Y:S02]  /*1e80*/  PLOP3.LUT P4, PT, PT, PT, UP2, 0x80, 0x0 ;  /* 0x000000000000781c */ /* 0x000fe40003f8f028 */
[----:B------:R-:W-:Y:S01]  /*1e90*/  SEL R4, RZ, 0x10, P6 ;  /* 0x00000010ff047807 */ /* 0x000fe20003000000 */
[----:B--2---:R-:W-:Y:S01]  /*1ea0*/  IMAD.U32 R13, RZ, RZ, UR12 ;  /* 0x0000000cff0d7e24 */ /* 0x004fe2000f8e00ff */
[----:B------:R-:W-:Y:S01]  /*1eb0*/  SEL R6, R6, RZ, P5 ;  /* 0x000000ff06067207 */ /* 0x000fe20002800000 */
[----:B------:R-:W-:Y:S01]  /*1ec0*/  IMAD.WIDE R16, R11, 0x2, R16 ;  /* 0x000000020b107825 */ /* 0x000fe200078e0210 */
[----:B------:R-:W-:Y:S02]  /*1ed0*/  ISETP.GE.AND P6, PT, R58, UR13, PT ;  /* 0x0000000d3a007c0c */ /* 0x000fe4000bfc6270 */
[----:B------:R-:W-:Y:S01]  /*1ee0*/  SEL R4, R4, RZ, P4 ;  /* 0x000000ff04047207 */ /* 0x000fe20002000000 */
[----:B------:R-:W-:Y:S01]  /*1ef0*/  IMAD.WIDE R18, R13, 0x2, R18 ;  /* 0x000000020d127825 */ /* 0x000fe200078e0212 */
[----:B------:R-:W-:Y:S01]  /*1f00*/  ISETP.NE.U32.AND P5, PT, R6, RZ, PT ;  /* 0x000000ff0600720c */ /* 0x000fe20003fa5070 */
[----:B------:R1:W-:Y:S01]  /*1f10*/  LDGSTS.E.BYPASS.128 [R2+0x29800], [R16.64], P0 ;  /* 0x2980000010027fae */ /* 0x0003e20008101c52 */
[----:B------:R-:W-:Y:S01]  /*1f20*/  PLOP3.LUT P4, PT, PT, PT, UP2, 0x80, 0x0 ;  /* 0x000000000000781c */ /* 0x000fe20003f8f028 */
[----:B------:R-:W-:Y:S01]  /*1f30*/  IMAD.WIDE R22, R11, 0x2, R22 ;  /* 0x000000020b167825 */ /* 0x000fe200078e0216 */
[----:B------:R-:W-:-:S02]  /*1f40*/  SEL R5, RZ, 0x10, P6 ;  /* 0x00000010ff057807 */ /* 0x000fc40003000000 */
[----:B------:R-:W-:Y:S01]  /*1f50*/  ISETP.NE.U32.AND P6, PT, R3, RZ, PT ;  /* 0x000000ff0300720c */ /* 0x000fe20003fc5070 */
[----:B------:R-:W-:Y:S01]  /*1f60*/  IMAD.WIDE R24, R13, 0x2, R24 ;  /* 0x000000020d187825 */ /* 0x000fe200078e0218 */
[----:B------:R-:W-:Y:S02]  /*1f70*/  SEL R5, R5, RZ, P4 ;  /* 0x000000ff05057207 */ /* 0x000fe40002000000 */
[----:B------:R-:W-:Y:S01]  /*1f80*/  ISETP.NE.U32.AND P3, PT, R4, RZ, PT ;  /* 0x000000ff0400720c */ /* 0x000fe20003f65070 */
[----:B------:R-:W-:Y:S01]  /*1f90*/  IMAD.WIDE R26, R11, 0x2, R26 ;  /* 0x000000020b1a7825 */ /* 0x000fe200078e021a */
[----:B------:R-:W-:Y:S01]  /*1fa0*/  ISETP.NE.U32.AND P4, PT, R5, RZ, PT ;  /* 0x000000ff0500720c */ /* 0x000fe20003f85070 */
[----:B------:R1:W-:Y:S01]  /*1fb0*/  LDGSTS.E.BYPASS.128 [R2+0x2a000], [R18.64], P5 ;  /* 0x2a00000012027fae */ /* 0x0003e2000a901c52 */
[----:B------:R-:W-:Y:S01]  /*1fc0*/  ISETP.GE.AND P0, PT, R56, UR13, PT ;  /* 0x0000000d38007c0c */ /* 0x000fe2000bf06270 */
[----:B------:R-:W-:Y:S01]  /*1fd0*/  IMAD.U32 R5, RZ, RZ, UR12 ;  /* 0x0000000cff057e24 */ /* 0x000fe2000f8e00ff */
[----:B------:R-:W-:Y:S01]  /*1fe0*/  PLOP3.LUT P5, PT, PT, PT, UP2, 0x80, 0x0 ;  /* 0x000000000000781c */ /* 0x000fe20003faf028 */
[----:B------:R-:W-:Y:S01]  /*1ff0*/  IMAD.WIDE R28, R11, 0x2, R28 ;  /* 0x000000020b1c7825 */ /* 0x000fe200078e021c */
[----:B------:R-:W-:-:S02]  /*2000*/  SEL R3, RZ, 0x10, P0 ;  /* 0x00000010ff037807 */ /* 0x000fc40000000000 */
[----:B------:R-:W-:Y:S01]  /*2010*/  ISETP.GE.AND P0, PT, R54, UR13, PT ;  /* 0x0000000d36007c0c */ /* 0x000fe2000bf06270 */
[----:B------:R-:W-:Y:S01]  /*2020*/  IMAD.WIDE R20, R5, 0x2, R20 ;  /* 0x0000000205147825 */ /* 0x000fe200078e0214 */
[----:B------:R-:W-:Y:S02]  /*2030*/  SEL R3, R3, RZ, P5 ;  /* 0x000000ff03037207 */ /* 0x000fe40002800000 */
[----:B------:R-:W-:Y:S01]  /*2040*/  SEL R4, RZ, 0x10, P0 ;  /* 0x00000010ff047807 */ /* 0x000fe20000000000 */
[----:B----4-:R-:W-:Y:S01]  /*2050*/  IMAD.WIDE R30, R13, 0x2, R30 ;  /* 0x000000020d1e7825 */ /* 0x010fe200078e021e */
[----:B------:R1:W-:Y:S01]  /*2060*/  LDGSTS.E.BYPASS.128 [R2+0x2a800], [R20.64], P6 ;  /* 0x2a80000014027fae */ /* 0x0003e2000b101c52 */
[----:B------:R-:W-:Y:S02]  /*2070*/  ISETP.GE.AND P6, PT, R57, UR13, PT ;  /* 0x0000000d39007c0c */ /* 0x000fe4000bfc6270 */
[----:B------:R-:W-:Y:S01]  /*2080*/  PLOP3.LUT P5, PT, PT, PT, UP2, 0x80, 0x0 ;  /* 0x000000000000781c */ /* 0x000fe20003faf028 */
[----:B------:R1:W-:Y:S01]  /*2090*/  LDGSTS.E.BYPASS.128 [R2+0x2b000], [R22.64], P3 ;  /* 0x2b00000016027fae */ /* 0x0003e20009901c52 */
[----:B------:R-:W-:Y:S01]  /*20a0*/  ISETP.NE.U32.AND P0, PT, R3, RZ, PT ;  /* 0x000000ff0300720c */ /* 0x000fe20003f05070 */
[----:B---3--:R-:W-:Y:S01]  /*20b0*/  IMAD.U32 R15, RZ, RZ, UR12 ;  /* 0x0000000cff0f7e24 */ /* 0x008fe2000f8e00ff */
[----:B------:R-:W-:Y:S01]  /*20c0*/  PLOP3.LUT P3, PT, PT, PT, UP2, 0x80, 0x0 ;  /* 0x000000000000781c */ /* 0x000fe20003f6f028 */
[----:B------:R1:W-:Y:S01]  /*20d0*/  LDGSTS.E.BYPASS.128 [R2+0x2b800], [R24.64], P2 ;  /* 0x2b80000018027fae */ /* 0x0003e20009101c52 */
[----:B------:R-:W-:Y:S01]  /*20e0*/  SEL R3, RZ, 0x10, P6 ;  /* 0x00000010ff037807 */ /* 0x000fe20003000000 */
[----:B------:R-:W-:Y:S01]  /*20f0*/  IMAD.WIDE R36, R11, 0x2, R36 ;  /* 0x000000020b247825 */ /* 0x000fe200078e0224 */
[----:B------:R-:W-:Y:S01]  /*2100*/  SEL R4, R4, RZ, P5 ;  /* 0x000000ff04047207 */ /* 0x000fe20002800000 */
[----:B------:R1:W-:Y:S01]  /*2110*/  LDGSTS.E.BYPASS.128 [R2+0x2c000], [R26.64], P4 ;  /* 0x2c0000001a027fae */ /* 0x0003e2000a101c52 */
[----:B------:R-:W-:Y:S01]  /*2120*/  ISETP.GE.AND P6, PT, R59, UR13, PT ;  /* 0x0000000d3b007c0c */ /* 0x000fe2000bfc6270 */
[----:B------:R-:W-:Y:S01]  /*2130*/  IMAD.WIDE R38, R13, 0x2, R38 ;  /* 0x000000020d267825 */ /* 0x000fe200078e0226 */
[----:B------:R-:W-:-:S02]  /*2140*/  SEL R3, R3, RZ, P3 ;  /* 0x000000ff03037207 */ /* 0x000fc40001800000 */
[----:B------:R-:W-:Y:S01]  /*2150*/  ISETP.GE.AND P3, PT, R61, UR13, PT ;  /* 0x0000000d3d007c0c */ /* 0x000fe2000bf66270 */
[----:B------:R1:W-:Y:S01]  /*2160*/  LDGSTS.E.BYPASS.128 [R2+0x2c800], [R28.64], P0 ;  /* 0x2c8000001c027fae */ /* 0x0003e20008101c52 */
[----:B------:R-:W-:Y:S01]  /*2170*/  ISETP.NE.U32.AND P5, PT, R4, RZ, PT ;  /* 0x000000ff0400720c */ /* 0x000fe20003fa5070 */
[----:B------:R-:W-:Y:S01]  /*2180*/  IMAD.WIDE R40, R15, 0x2, R40 ;  /* 0x000000020f287825 */ /* 0x000fe200078e0228 */
[----:B------:R-:W-:Y:S02]  /*2190*/  PLOP3.LUT P2, PT, PT, PT, UP2, 0x80, 0x0 ;  /* 0x000000000000781c */ /* 0x000fe40003f4f028 */
[----:B------:R-:W-:Y:S02]  /*21a0*/  SEL R4, RZ, 0x10, P6 ;  /* 0x00000010ff047807 */ /* 0x000fe40003000000 */
[----:B------:R-:W-:Y:S02]  /*21b0*/  PLOP3.LUT P6, PT, PT, PT, UP2, 0x80, 0x0 ;  /* 0x000000000000781c */ /* 0x000fe40003fcf028 */
[----:B------:R-:W-:-:S02]  /*21c0*/  SEL R5, RZ, 0x10, P3 ;  /* 0x00000010ff057807 */ /* 0x000fc40001800000 */
[----:B------:R-:W-:Y:S02]  /*21d0*/  ISETP.GE.AND P3, PT, R63, UR13, PT ;  /* 0x0000000d3f007c0c */ /* 0x000fe4000bf66270 */
[----:B------:R-:W-:Y:S01]  /*21e0*/  SEL R4, R4, RZ, P2 ;  /* 0x000000ff04047207 */ /* 0x000fe20001000000 */
[----:B------:R1:W-:Y:S01]  /*21f0*/  LDGSTS.E.BYPASS.128 [R2+0x2d000], [R30.64], P5 ;  /* 0x2d0000001e027fae */ /* 0x0003e2000a901c52 */
[----:B------:R-:W-:Y:S02]  /*2200*/  ISETP.NE.U32.AND P2, PT, R3, RZ, PT ;  /* 0x000000ff0300720c */ /* 0x000fe40003f45070 */
[----:B------:R-:W-:Y:S02]  /*2210*/  SEL R5, R5, RZ, P6 ;  /* 0x000000ff05057207 */ /* 0x000fe40003000000 */
[----:B------:R-:W-:Y:S02]  /*2220*/  PLOP3.LUT P6, PT, PT, PT, UP2, 0x80, 0x0 ;  /* 0x000000000000781c */ /* 0x000fe40003fcf028 */
[----:B------:R-:W-:-:S02]  /*2230*/  SEL R3, RZ, 0x10, P3 ;  /* 0x00000010ff037807 */ /* 0x000fc40001800000 */
[----:B------:R-:W-:Y:S02]  /*2240*/  ISETP.NE.U32.AND P3, PT, R4, RZ, PT ;  /* 0x000000ff0400720c */ /* 0x000fe40003f65070 */
[----:B------:R-:W-:Y:S02]  /*2250*/  SEL R3, R3, RZ, P6 ;  /* 0x000000ff03037207 */ /* 0x000fe40003000000 */
[----:B------:R-:W-:Y:S01]  /*2260*/  ISETP.NE.U32.AND P4, PT, R5, RZ, PT ;  /* 0x000000ff0500720c */ /* 0x000fe20003f85070 */
[----:B------:R-:W-:Y:S01]  /*2270*/  IMAD.U32 R5, RZ, RZ, UR12 ;  /* 0x0000000cff057e24 */ /* 0x000fe2000f8e00ff */
[----:B------:R-:W-:Y:S01]  /*2280*/  ISETP.NE.U32.AND P6, PT, R3, RZ, PT ;  /* 0x000000ff0300720c */ /* 0x000fe20003fc5070 */
[----:B------:R-:W-:Y:S01]  /*2290*/  IMAD.U32 R3, RZ, RZ, UR12 ;  /* 0x0000000cff037e24 */ /* 0x000fe2000f8e00ff */
[----:B------:R-:W-:Y:S01]  /*22a0*/  PLOP3.LUT P0, PT, PT, PT, UP0, 0x80, 0x0 ;  /* 0x000000000000781c */ /* 0x000fe20003f0f008 */
[----:B------:R-:W-:Y:S01]  /*22b0*/  IMAD.WIDE R34, R5, 0x2, R34 ;  /* 0x0000000205227825 */ /* 0x000fe200078e0222 */
[----:B------:R-:W-:-:S03]  /*22c0*/  LOP3.LUT R12, R65, 0x10, RZ, 0xc0, !PT ;  /* 0x00000010410c7812 */ /* 0x000fc600078ec0ff */
[----:B-----5:R-:W-:-:S05]  /*22d0*/  IMAD.WIDE R32, R3, 0x2, R32 ;  /* 0x0000000203207825 */ /* 0x020fca00078e0220 */
[----:B------:R1:W-:Y:S04]  /*22e0*/  LDGSTS.E.BYPASS.128 [R2+0x2d800], [R32.64], P2 ;  /* 0x2d80000020027fae */ /* 0x0003e80009101c52 */
[----:B------:R1:W-:Y:S04]  /*22f0*/  LDGSTS.E.BYPASS.128 [R2+0x2e000], [R34.64], P3 ;  /* 0x2e00000022027fae */ /* 0x0003e80009901c52 */
[----:B------:R1:W-:Y:S04]  /*2300*/  LDGSTS.E.BYPASS.128 [R2+0x2e800], [R36.64], P4 ;  /* 0x2e80000024027fae */ /* 0x0003e8000a101c52 */
[----:B------:R1:W-:Y:S04]  /*2310*/  LDGSTS.E.BYPASS.128 [R2+0x2f000], [R38.64], P6 ;  /* 0x2f00000026027fae */ /* 0x0003e8000b101c52 */
[----:B------:R1:W-:Y:S04]  /*2320*/  LDGSTS.E.BYPASS.128 [R2+0x2f800], [R40.64], P1 ;  /* 0x2f80000028027fae */ /* 0x0003e80008901c52 */
[----:B------:R-:W0:Y:S01]  /*2330*/  LDGDEPBAR ;  /* 0x00000000000079af */ /* 0x000e220000000000 */
[----:B------:R-:W-:Y:S05]  /*2340*/  @P0 BRA `(.L_x_0) ;  /* 0x000003b000000947 */ /* 0x000fea0003800000 */
[----:B------:R-:W-:Y:S01]  /*2350*/  IMAD.MOV.U32 R120, RZ, RZ, RZ ;  /* 0x000000ffff787224 */ /* 0x000fe200078e00ff */
[----:B------:R-:W-:Y:S01]  /*2360*/  CS2R R10, SRZ ;  /* 0x00000000000a7805 */ /* 0x000fe2000001ff00 */
        /* <DEDUP_REMOVED lines=13> */
[----:B-1----:R-:W-:Y:S01]  /*2440*/  CS2R R2, SRZ ;  /* 0x0000000000027805 */ /* 0x002fe2000001ff00 */
[----:B------:R-:W-:Y:S01]  /*2450*/  IMAD.MOV.U32 R136, RZ, RZ, RZ ;  /* 0x000000ffff887224 */ /* 0x000fe200078e00ff */
[----:B------:R-:W-:Y:S01]  /*2460*/  USHF.R.U32.HI UR13, URZ, 0x2, UR4 ;  /* 0x000000023f0d7899 */ /* 0x000fe20008011604 */
[----:B------:R-:W-:Y:S01]  /*2470*/  IMAD.MOV.U32 R138, RZ, RZ, RZ ;  /* 0x000000ffff8a7224 */ /* 0x000fe200078e00ff */
[----:B------:R-:W-:Y:S01]  /*2480*/  USHF.L.U32 UR5, UR5, 0x5, URZ ;  /* 0x0000000505057899 */ /* 0x000fe2000800063f */
[----:B------:R-:W-:-:S02]  /*2490*/  IMAD.MOV.U32 R140, RZ, RZ, RZ ;  /* 0x000000ffff8c7224 */ /* 0x000fc400078e00ff */
[----:B------:R-:W-:Y:S02]  /*24a0*/  IMAD.MOV.U32 R142, RZ, RZ, RZ ;  /* 0x000000ffff8e7224 */ /* 0x000fe400078e00ff */
[----:B------:R-:W-:Y:S02]  /*24b0*/  IMAD.MOV.U32 R144, RZ, RZ, RZ ;  /* 0x000000ffff907224 */ /* 0x000fe400078e00ff */
[----:B------:R-:W-:Y:S02]  /*24c0*/  IMAD.MOV.U32 R146, RZ, RZ, RZ ;  /* 0x000000ffff927224 */ /* 0x000fe400078e00ff */
[----:B------:R-:W-:Y:S02]  /*24d0*/  IMAD.MOV.U32 R148, RZ, RZ, RZ ;  /* 0x000000ffff947224 */ /* 0x000fe400078e00ff */
[----:B------:R-:W-:Y:S02]  /*24e0*/  IMAD.MOV.U32 R150, RZ, RZ, RZ ;  /* 0x000000ffff967224 */ /* 0x000fe400078e00ff */
        /* <DEDUP_REMOVED lines=31> */
[----:B------:R-:W-:Y:S01]  /*26e0*/  IMAD.MOV.U32 R6, RZ, RZ, RZ ;  /* 0x000000ffff067224 */ /* 0x000fe200078e00ff */
[----:B------:R-:W-:Y:S05]  /*26f0*/  BRA `(.L_x_1) ;  /* 0x0000380000007947 */ /* 0x000fea0003800000 */
.L_x_0:
[C---:B------:R-:W-:Y:S01]  /*2700*/  LOP3.LUT R3, R65.reuse, 0x3, RZ, 0xc0, !PT ;  /* 0x0000000341037812 */ /* 0x040fe200078ec0ff */
[C---:B------:R-:W-:Y:S01]  /*2710*/  IMAD.SHL.U32 R8, R65.reuse, 0x80, RZ ;  /* 0x0000008041087824 */ /* 0x040fe200078e00ff */
[----:B------:R-:W-:Y:S01]  /*2720*/  SHF.R.S32.HI R6, RZ, 0x2, R65 ;  /* 0x00000002ff067819 */ /* 0x000fe20000011441 */
[----:B------:R-:W-:Y:S01]  /*2730*/  USHF.L.U32 UR5, UR5, 0x5, URZ ;  /* 0x0000000505057899 */ /* 0x000fe2000800063f */
[----:B------:R-:W-:Y:S01]  /*2740*/  LOP3.LUT R5, R65, 0xf, RZ, 0xc0, !PT ;  /* 0x0000000f41057812 */ /* 0x000fe200078ec0ff */
[----:B------:R-:W-:Y:S01]  /*2750*/  IMAD R4, R3, 0x88, RZ ;  /* 0x0000008803047824 */ /* 0x000fe200078e02ff */
[----:B------:R-:W-:Y:S01]  /*2760*/  SGXT R3, R6, 0x1 ;  /* 0x000000010603781a */ /* 0x000fe20000000200 */
[----:B------:R-:W-:Y:S01]  /*2770*/  IMAD.MOV.U32 R6, RZ, RZ, 0x10 ;  /* 0x00000010ff067424 */ /* 0x000fe200078e00ff */
[----:B------:R-:W-:Y:S01]  /*2780*/  UIADD3 UR14, UR7, -0x180, URZ ;  /* 0xfffffe80070e7890 */ /* 0x000fe2000fffe03f */
[----:B------:R-:W-:Y:S01]  /*2790*/  SHF.R.S32.HI R215, RZ, 0x1f, R214 ;  /* 0x0000001fffd77819 */ /* 0x000fe200000114d6 */
[----:B------:R-:W-:Y:S01]  /*27a0*/  USHF.R.U32.HI UR13, URZ, 0x2, UR4 ;  /* 0x000000023f0d7899 */ /* 0x000fe20008011604 */
[----:B------:R-:W-:Y:S01]  /*27b0*/  LOP3.LUT R3, R4, 0x220, R3, 0x78, !PT ;  /* 0x0000022004037812 */ /* 0x000fe200078e7803 */
[----:B------:R-:W-:Y:S01]  /*27c0*/  IMAD.WIDE.U32 R4, R5, R6, c[0x0][0x160] ;  /* 0x0000580005047625 */ /* 0x000fe200078e0006 */
[----:B------:R-:W-:Y:S01]  /*27d0*/  USHF.R.S32.HI UR7, URZ, 0x1f, UR9 ;  /* 0x0000001f3f077899 */ /* 0x000fe20008011409 */
[----:B------:R-:W-:Y:S01]  /*27e0*/  SHF.R.S32.HI R209, RZ, 0x1f, R208 ;  /* 0x0000001fffd17819 */ /* 0x000fe200000114d0 */
[----:B------:R-:W-:Y:S01]  /*27f0*/  USHF.R.S32.HI UR17, URZ, 0x1f, UR12 ;  /* 0x0000001f3f117899 */ /* 0x000fe2000801140c */
[----:B------:R-:W-:Y:S01]  /*2800*/  LOP3.LUT R11, R3, 0x400, R8, 0xf8, !PT ;  /* 0x00000400030b7812 */ /* 0x000fe200078ef808 */
[----:B------:R-:W-:Y:S01]  /*2810*/  ULEA.HI UR7, UR7, UR9, URZ, 0x7 ;  /* 0x0000000907077291 */ /* 0x000fe2000f8f383f */
[----:B------:R-:W-:Y:S01]  /*2820*/  IADD3 R6, P0, R4, 0x300, RZ ;  /* 0x0000030004067810 */ /* 0x000fe20007f1e0ff */
[----:B------:R-:W-:Y:S01]  /*2830*/  UMOV UR20, 0x6 ;  /* 0x0000000600147882 */ /* 0x000fe20000000000 */
[----:B------:R-:W-:Y:S01]  /*2840*/  SHF.R.U32.HI R4, RZ, 0x1, R12 ;  /* 0x00000001ff047819 */ /* 0x000fe2000001160c */
[----:B------:R-:W-:Y:S01]  /*2850*/  ULDC.64 UR10, c[0x0][0x168] ;  /* 0x00005a00000a7ab9 */ /* 0x000fe20000000a00 */
[----:B------:R-:W-:Y:S01]  /*2860*/  SHF.R.S32.HI R207, RZ, 0x1f, R206 ;  /* 0x0000001fffcf7819 */ /* 0x000fe200000114ce */
[----:B------:R-:W-:Y:S01]  /*2870*/  IMAD.X R3, RZ, RZ, R5, P0 ;  /* 0x000000ffff037224 */ /* 0x000fe200000e0605 */
[----:B------:R-:W-:Y:S01]  /*2880*/  LOP3.LUT R4, R11, UR5, R4, 0xde, !PT ;  /* 0x000000050b047c12 */ /* 0x000fe2000f8ede04 */
[----:B------:R-:W-:Y:S01]  /*2890*/  IMAD R5, R12, 0x80, R11 ;  /* 0x000000800c057824 */ /* 0x000fe200078e020b */
[----:B------:R-:W-:Y:S01]  /*28a0*/  SHF.R.S32.HI R205, RZ, 0x1f, R204 ;  /* 0x0000001fffcd7819 */ /* 0x000fe200000114cc */
[----:B------:R-:W-:Y:S01]  /*28b0*/  UIMAD.WIDE.U32 UR10, UR12, UR20, UR10 ;  /* 0x000000140c0a72a5 */ /* 0x000fe2000f8e000a */
[C---:B------:R-:W-:Y:S01]  /*28c0*/  LOP3.LUT R12, R4.reuse, 0x10, RZ, 0x3c, !PT ;  /* 0x00000010040c7812 */ /* 0x040fe200078e3cff */
[----:B------:R-:W-:Y:S01]  /*28d0*/  UIMAD UR9, UR17, 0x6, URZ ;  /* 0x00000006110978a4 */ /* 0x000fe2000f8e023f */
[C---:B------:R-:W-:Y:S01]  /*28e0*/  LOP3.LUT R14, R4.reuse, 0x20, RZ, 0x3c, !PT ;  /* 0x00000020040e7812 */ /* 0x040fe200078e3cff */
[--C-:B------:R-:W-:Y:S01]  /*28f0*/  IMAD R213, R63, c[0x0][0x184], R9.reuse ;  /* 0x000061003fd57a24 */ /* 0x100fe200078e0209 */
[C---:B------:R-:W-:Y:S01]  /*2900*/  LOP3.LUT R13, R4.reuse, 0x30, RZ, 0x3c, !PT ;  /* 0x00000030040d7812 */ /* 0x040fe200078e3cff */
[----:B------:R2:W-:Y:S01]  /*2910*/  STL [R1+0x60], R12 ;  /* 0x0000600c01007387 */ /* 0x0005e20000100800 */
[----:B------:R-:W-:Y:S01]  /*2920*/  SHF.R.S32.HI R203, RZ, 0x1f, R202 ;  /* 0x0000001fffcb7819 */ /* 0x000fe200000114ca */
[--C-:B------:R-:W-:Y:S01]  /*2930*/  IMAD R212, R61, c[0x0][0x184], R9.reuse ;  /* 0x000061003dd47a24 */ /* 0x100fe200078e0209 */
[----:B------:R-:W-:Y:S01]  /*2940*/  SHF.R.S32.HI R201, RZ, 0x1f, R200 ;  /* 0x0000001fffc97819 */ /* 0x000fe200000114c8 */
[----:B------:R3:W-:Y:S01]  /*2950*/  STL [R1+0x5c], R14 ;  /* 0x00005c0e01007387 */ /* 0x0007e20000100800 */
[----:B------:R-:W-:Y:S01]  /*2960*/  SHF.R.S32.HI R199, RZ, 0x1f, R198 ;  /* 0x0000001fffc77819 */ /* 0x000fe200000114c6 */
[--C-:B------:R-:W-:Y:S01]  /*2970*/  IMAD R211, R59, c[0x0][0x184], R9.reuse ;  /* 0x000061003bd37a24 */ /* 0x100fe200078e0209 */
[----:B------:R-:W-:Y:S01]  /*2980*/  SHF.R.S32.HI R197, RZ, 0x1f, R196 ;  /* 0x0000001fffc57819 */ /* 0x000fe200000114c4 */
[----:B------:R4:W-:Y:S01]  /*2990*/  STL [R1+0x58], R13 ;  /* 0x0000580d01007387 */ /* 0x0009e20000100800 */
[----:B------:R-:W-:Y:S01]  /*29a0*/  SHF.R.S32.HI R195, RZ, 0x1f, R194 ;  /* 0x0000001fffc37819 */ /* 0x000fe200000114c2 */
[----:B------:R-:W-:Y:S01]  /*29b0*/  IMAD R210, R57, c[0x0][0x184], R9 ;  /* 0x0000610039d27a24 */ /* 0x000fe200078e0209 */
[C---:B--2---:R-:W-:Y:S01]  /*29c0*/  LOP3.LUT R12, R4.reuse, 0x40, RZ, 0x3c, !PT ;  /* 0x00000040040c7812 */ /* 0x044fe200078e3cff */
[----:B------:R-:W-:Y:S01]  /*29d0*/  USHF.R.S32.HI UR7, URZ, 0x7, UR7 ;  /* 0x000000073f077899 */ /* 0x000fe20008011407 */
[----:B------:R-:W-:Y:S01]  /*29e0*/  SHF.R.S32.HI R193, RZ, 0x1f, R192 ;  /* 0x0000001fffc17819 */ /* 0x000fe200000114c0 */
[----:B------:R-:W-:Y:S01]  /*29f0*/  CS2R R120, SRZ ;  /* 0x0000000000787805 */ /* 0x000fe2000001ff00 */
[C---:B---3--:R-:W-:Y:S01]  /*2a00*/  LOP3.LUT R14, R4.reuse, 0x50, RZ, 0x3c, !PT ;  /* 0x00000050040e7812 */ /* 0x048fe200078e3cff */
[----:B------:R2:W-:Y:S01]  /*2a10*/  STL [R1+0x54], R12 ;  /* 0x0000540c01007387 */ /* 0x0005e20000100800 */
[----:B------:R-:W-:Y:S01]  /*2a20*/  SHF.R.S32.HI R191, RZ, 0x1f, R190 ;  /* 0x0000001fffbf7819 */ /* 0x000fe200000114be */
[----:B------:R-:W-:Y:S01]  /*2a30*/  CS2R R122, SRZ ;  /* 0x00000000007a7805 */ /* 0x000fe2000001ff00 */
[----:B----4-:R-:W-:Y:S01]  /*2a40*/  LOP3.LUT R13, R4, 0x60, RZ, 0x3c, !PT ;  /* 0x00000060040d7812 */ /* 0x010fe200078e3cff */
[----:B------:R3:W-:Y:S01]  /*2a50*/  STL [R1+0x50], R14 ;  /* 0x0000500e01007387 */ /* 0x0007e20000100800 */
[----:B------:R-:W-:Y:S01]  /*2a60*/  SHF.R.S32.HI R189, RZ, 0x1f, R188 ;  /* 0x0000001fffbd7819 */ /* 0x000fe200000114bc */
[----:B------:R-:W-:Y:S01]  /*2a70*/  CS2R R124, SRZ ;  /* 0x00000000007c7805 */ /* 0x000fe2000001ff00 */
[----:B------:R-:W-:Y:S01]  /*2a80*/  LOP3.LUT R5, R5, UR13, RZ, 0x3c, !PT ;  /* 0x0000000d05057c12 */ /* 0x000fe2000f8e3cff */
[----:B------:R4:W-:Y:S01]  /*2a90*/  STL [R1+0x4c], R13 ;  /* 0x00004c0d01007387 */ /* 0x0009e20000100800 */
[C---:B------:R-:W-:Y:S01]  /*2aa0*/  SHF.L.U64.HI R215, R214.reuse, 0x1, R215 ;  /* 0x00000001d6d77819 */ /* 0x040fe200000102d7 */
[----:B------:R-:W-:Y:S01]  /*2ab0*/  IMAD.SHL.U32 R214, R214, 0x2, RZ ;  /* 0x00000002d6d67824 */ /* 0x000fe200078e00ff */
[----:B--2---:R-:W-:Y:S01]  /*2ac0*/  LOP3.LUT R12, R4, 0x70, RZ, 0x3c, !PT ;  /* 0x00000070040c7812 */ /* 0x004fe200078e3cff */
[----:B------:R-:W-:Y:S01]  /*2ad0*/  CS2R R126, SRZ ;  /* 0x00000000007e7805 */ /* 0x000fe2000001ff00 */
[C---:B------:R-:W-:Y:S01]  /*2ae0*/  SHF.L.U64.HI R209, R208.reuse, 0x1, R209 ;  /* 0x00000001d0d17819 */ /* 0x040fe200000102d1 */
[----:B------:R-:W-:Y:S01]  /*2af0*/  IMAD.SHL.U32 R208, R208, 0x2, RZ ;  /* 0x00000002d0d07824 */ /* 0x000fe200078e00ff */
[----:B---3--:R-:W-:Y:S01]  /*2b00*/  LOP3.LUT R14, R4, 0x1000, RZ, 0xfc, !PT ;  /* 0x00001000040e7812 */ /* 0x008fe200078efcff */
[----:B------:R2:W-:Y:S01]  /*2b10*/  STL [R1+0x48], R12 ;  /* 0x0000480c01007387 */ /* 0x0005e20000100800 */
[C---:B------:R-:W-:Y:S01]  /*2b20*/  SHF.L.U64.HI R207, R206.reuse, 0x1, R207 ;  /* 0x00000001cecf7819 */ /* 0x040fe200000102cf */
[----:B------:R-:W-:Y:S01]  /*2b30*/  IMAD.SHL.U32 R206, R206, 0x2, RZ ;  /* 0x00000002cece7824 */ /* 0x000fe200078e00ff */
[----:B----4-:R-:W-:Y:S01]  /*2b40*/  LOP3.LUT R13, R4, 0x1010, RZ, 0x3c, !PT ;  /* 0x00001010040d7812 */ /* 0x010fe200078e3cff */
[----:B------:R3:W-:Y:S01]  /*2b50*/  STL [R1+0x44], R14 ;  /* 0x0000440e01007387 */ /* 0x0007e20000100800 */
[C---:B------:R-:W-:Y:S01]  /*2b60*/  SHF.L.U64.HI R205, R204.reuse, 0x1, R205 ;  /* 0x00000001cccd7819 */ /* 0x040fe200000102cd */
[----:B------:R-:W-:Y:S01]  /*2b70*/  IMAD.SHL.U32 R204, R204, 0x2, RZ ;  /* 0x00000002cccc7824 */ /* 0x000fe200078e00ff */
[----:B------:R-:W-:Y:S01]  /*2b80*/  SHF.L.U64.HI R203, R202, 0x1, R203 ;  /* 0x00000001cacb7819 */ /* 0x000fe200000102cb */
[----:B------:R4:W-:Y:S01]  /*2b90*/  STL [R1+0x40], R13 ;  /* 0x0000400d01007387 */ /* 0x0009e20000100800 */
[----:B------:R-:W-:Y:S01]  /*2ba0*/  SHF.L.U64.HI R201, R200, 0x1, R201 ;  /* 0x00000001c8c97819 */ /* 0x000fe200000102c9 */
[----:B------:R-:W-:Y:S01]  /*2bb0*/  IMAD.SHL.U32 R202, R202, 0x2, RZ ;  /* 0x00000002caca7824 */ /* 0x000fe200078e00ff */
[----:B--2---:R-:W-:Y:S01]  /*2bc0*/  LOP3.LUT R12, R4, 0x1020, RZ, 0x3c, !PT ;  /* 0x00001020040c7812 */ /* 0x004fe200078e3cff */
[----:B------:R-:W-:Y:S01]  /*2bd0*/  IMAD.SHL.U32 R200, R200, 0x2, RZ ;  /* 0x00000002c8c87824 */ /* 0x000fe200078e00ff */
        /* <DEDUP_REMOVED lines=18> */
[C---:B---3--:R-:W-:Y:S01]  /*2d00*/  LOP3.LUT R14, R4.reuse, 0x1060, RZ, 0x3c, !PT ;  /* 0x00001060040e7812 */ /* 0x048fe200078e3cff */
[----:B------:R2:W-:Y:S01]  /*2d10*/  STL [R1+0x30], R12 ;  /* 0x0000300c01007387 */ /* 0x0005e20000100800 */
[----:B------:R-:W-:Y:S01]  /*2d20*/  CS2R R128, SRZ ;  /* 0x0000000000807805 */ /* 0x000fe2000001ff00 */
[C---:B----4-:R-:W-:Y:S01]  /*2d30*/  LOP3.LUT R13, R4.reuse, 0x1070, RZ, 0x3c, !PT ;  /* 0x00001070040d7812 */ /* 0x050fe200078e3cff */
[----:B------:R-:W-:Y:S01]  /*2d40*/  CS2R R130, SRZ ;  /* 0x0000000000827805 */ /* 0x000fe2000001ff00 */
[----:B------:R3:W-:Y:S01]  /*2d50*/  STL [R1+0x2c], R14 ;  /* 0x00002c0e01007387 */ /* 0x0007e20000100800 */
[----:B------:R-:W-:Y:S01]  /*2d60*/  CS2R R132, SRZ ;  /* 0x0000000000847805 */ /* 0x000fe2000001ff00 */
[----:B------:R-:W-:Y:S01]  /*2d70*/  CS2R R134, SRZ ;  /* 0x0000000000867805 */ /* 0x000fe2000001ff00 */
[----:B------:R-:W-:Y:S01]  /*2d80*/  CS2R R136, SRZ ;  /* 0x0000000000887805 */ /* 0x000fe2000001ff00 */
[----:B------:R4:W-:Y:S01]  /*2d90*/  STL [R1+0x28], R13 ;  /* 0x0000280d01007387 */ /* 0x0009e20000100800 */
[----:B------:R-:W-:Y:S01]  /*2da0*/  CS2R R138, SRZ ;  /* 0x00000000008a7805 */ /* 0x000fe2000001ff00 */
[C---:B--2---:R-:W-:Y:S01]  /*2db0*/  LOP3.LUT R12, R4.reuse, 0x2000, RZ, 0xfc, !PT ;  /* 0x00002000040c7812 */ /* 0x044fe200078efcff */
[----:B------:R-:W-:Y:S01]  /*2dc0*/  CS2R R140, SRZ ;  /* 0x00000000008c7805 */ /* 0x000fe2000001ff00 */
[----:B------:R-:W-:Y:S01]  /*2dd0*/  CS2R R142, SRZ ;  /* 0x00000000008e7805 */ /* 0x000fe2000001ff00 */
[----:B------:R-:W-:Y:S01]  /*2de0*/  CS2R R144, SRZ ;  /* 0x0000000000907805 */ /* 0x000fe2000001ff00 */
[C---:B---3--:R-:W-:Y:S01]  /*2df0*/  LOP3.LUT R14, R4.reuse, 0x2010, RZ, 0x3c, !PT ;  /* 0x00002010040e7812 */ /* 0x048fe200078e3cff */
[----:B------:R2:W-:Y:S01]  /*2e00*/  STL [R1+0x24], R12 ;  /* 0x0000240c01007387 */ /* 0x0005e20000100800 */
[----:B------:R-:W-:Y:S01]  /*2e10*/  CS2R R146, SRZ ;  /* 0x0000000000927805 */ /* 0x000fe2000001ff00 */
[----:B------:R-:W-:Y:S01]  /*2e20*/  CS2R R148, SRZ ;  /* 0x0000000000947805 */ /* 0x000fe2000001ff00 */
[C---:B----4-:R-:W-:Y:S01]  /*2e30*/  LOP3.LUT R13, R4.reuse, 0x2020, RZ, 0x3c, !PT ;  /* 0x00002020040d7812 */ /* 0x050fe200078e3cff */
        /* <DEDUP_REMOVED lines=24> */
[----:B-1----:R-:W-:Y:S01]  /*2fc0*/  CS2R R40, SRZ ;  /* 0x0000000000287805 */ /* 0x002fe2000001ff00 */
        /* <DEDUP_REMOVED lines=11> */
[C---:B-1----:R-:W-:Y:S01]  /*3080*/  LOP3.LUT R12, R4.reuse, 0x3010, RZ, 0x3c, !PT ;  /* 0x00003010040c7812 */ /* 0x042fe200078e3cff */
[----:B------:R-:W-:Y:S01]  /*3090*/  CS2R R54, SRZ ;  /* 0x0000000000367805 */ /* 0x000fe2000001ff00 */
[----:B------:R-:W-:Y:S01]  /*30a0*/  CS2R R56, SRZ ;  /* 0x0000000000387805 */ /* 0x000fe2000001ff00 */
[----:B------:R-:W-:Y:S01]  /*30b0*/  CS2R R58, SRZ ;  /* 0x00000000003a7805 */ /* 0x000fe2000001ff00 */
[----:B------:R-:W-:Y:S01]  /*30c0*/  CS2R R60, SRZ ;  /* 0x00000000003c7805 */ /* 0x000fe2000001ff00 */
[----:B------:R2:W-:Y:S01]  /*30d0*/  STL [R1], R12 ;  /* 0x0000000c01007387 */ /* 0x0005e20000100800 */
[----:B------:R-:W-:Y:S01]  /*30e0*/  CS2R R62, SRZ ;  /* 0x00000000003e7805 */ /* 0x000fe2000001ff00 */
        /* <DEDUP_REMOVED lines=22> */
[C---:B------:R-:W-:Y:S01]  /*3250*/  LOP3.LUT R252, R4.reuse, 0x3020, RZ, 0x3c, !PT ;  /* 0x0000302004fc7812 */ /* 0x040fe200078e3cff */
[----:B------:R-:W-:Y:S01]  /*3260*/  UIADD3 UR9, UR11, UR9, URZ ;  /* 0x000000090b097290 */ /* 0x000fe2000fffe03f */
[C---:B------:R-:W-:Y:S01]  /*3270*/  LOP3.LUT R251, R4.reuse, 0x3030, RZ, 0x3c, !PT ;  /* 0x0000303004fb7812 */ /* 0x040fe200078e3cff */
[----:B------:R-:W-:Y:S01]  /*3280*/  UMOV UR4, URZ ;  /* 0x0000003f00047c82 */ /* 0x000fe20008000000 */
[C---:B------:R-:W-:Y:S01]  /*3290*/  LOP3.LUT R250, R4.reuse, 0x3040, RZ, 0x3c, !PT ;  /* 0x0000304004fa7812 */ /* 0x040fe200078e3cff */
[----:B------:R-:W-:Y:S01]  /*32a0*/  UMOV UR15, 0x2 ;  /* 0x00000002000f7882 */ /* 0x000fe20000000000 */
[C---:B------:R-:W-:Y:S01]  /*32b0*/  LOP3.LUT R249, R4.reuse, 0x3050, RZ, 0x3c, !PT ;  /* 0x0000305004f97812 */ /* 0x040fe200078e3cff */
[----:B------:R-:W-:Y:S01]  /*32c0*/  UMOV UR16, 0xffffffff ;  /* 0xffffffff00107882 */ /* 0x000fe20000000000 */
[C---:B------:R-:W-:Y:S01]  /*32d0*/  LOP3.LUT R248, R4.reuse, 0x3060, RZ, 0x3c, !PT ;  /* 0x0000306004f87812 */ /* 0x040fe200078e3cff */
[----:B------:R-:W-:Y:S01]  /*32e0*/  USHF.L.U64.HI UR17, UR12, 0x1, UR17 ;  /* 0x000000010c117899 */ /* 0x000fe20008010211 */
[----:B------:R-:W-:Y:S01]  /*32f0*/  LOP3.LUT R247, R4, 0x3070, RZ, 0x3c, !PT ;  /* 0x0000307004f77812 */ /* 0x000fe200078e3cff */
[----:B------:R-:W-:Y:S01]  /*3300*/  UIADD3 UR11, UR7, -0x3, URZ ;  /* 0xfffffffd070b7890 */ /* 0x000fe2000fffe03f */
[----:B------:R-:W-:-:S02]  /*3310*/  LOP3.LUT R246, R5, 0x1000, RZ, 0xfc, !PT ;  /* 0x0000100005f67812 */ /* 0x000fc400078efcff */
[C---:B------:R-:W-:Y:S02]  /*3320*/  LOP3.LUT R245, R5.reuse, 0x2000, RZ, 0xfc, !PT ;  /* 0x0000200005f57812 */ /* 0x040fe400078efcff */
[C---:B------:R-:W-:Y:S02]  /*3330*/  LOP3.LUT R244, R5.reuse, 0x3000, RZ, 0xfc, !PT ;  /* 0x0000300005f47812 */ /* 0x040fe400078efcff */
[C---:B------:R-:W-:Y:S02]  /*3340*/  LOP3.LUT R243, R5.reuse, 0x10, RZ, 0x3c, !PT ;  /* 0x0000001005f37812 */ /* 0x040fe400078e3cff */
[C---:B------:R-:W-:Y:S02]  /*3350*/  LOP3.LUT R242, R5.reuse, 0x1010, RZ, 0x3c, !PT ;  /* 0x0000101005f27812 */ /* 0x040fe400078e3cff */
[C---:B------:R-:W-:Y:S02]  /*3360*/  LOP3.LUT R241, R5.reuse, 0x2010, RZ, 0x3c, !PT ;  /* 0x0000201005f17812 */ /* 0x040fe400078e3cff */
        /* <DEDUP_REMOVED lines=24> */
[----:B--2---:R-:W-:-:S02]  /*34f0*/  LOP3.LUT R216, R5, 0x3070, RZ, 0x3c, !PT ;  /* 0x0000307005d87812 */ /* 0x004fc400078e3cff */
.L_x_3:
[----:B------:R-:W2:Y:S01]  /*3500*/  LDL R112, [R1+0x44] ;  /* 0x0000440001707983 */ /* 0x000ea20000100800 */
[----:B------:R-:W-:-:S04]  /*3510*/  DEPBAR.LE SB0, 0x4 ;  /* 0x000081000000791a */ /* 0x000fc80000000000 */
[----:B------:R-:W3:Y:S01]  /*3520*/  LDL R117, [R1+0x24] ;  /* 0x0000240001757983 */ /* 0x000ee20000100800 */
[----:B------:R-:W-:-:S03]  /*3530*/  UIADD3 UR16, UR16, 0x1, URZ ;  /* 0x0000000110107890 */ /* 0x000fc6000fffe03f */
[----:B------:R-:W4:Y:S01]  /*3540*/  LDL R116, [R1+0x4] ;  /* 0x0000040001747983 */ /* 0x000f220000100800 */
[----:B------:R-:W-:-:S03]  /*3550*/  UISETP.GT.AND UP0, UPT, UR16, 0x2, UPT ;  /* 0x000000021000788c */ /* 0x000fc6000bf04270 */
[----:B------:R-:W5:Y:S01]  /*3560*/  LDL R115, [R1+0x60] ;  /* 0x0000600001737983 */ /* 0x000f620000100800 */
[----:B------:R-:W-:-:S03]  /*3570*/  USEL UR16, UR16, URZ, !UP0 ;  /* 0x0000003f10107287 */ /* 0x000fc6000c000000 */
[----:B------:R-:W3:Y:S01]  /*3580*/  LDL R114, [R1+0x40] ;  /* 0x0000400001727983 */ /* 0x000ee20000100800 */
[----:B------:R-:W-:-:S03]  /*3590*/  USHF.L.U32 UR20, UR16, 0xf, URZ ;  /* 0x0000000f10147899 */ /* 0x000fc6000800063f */
[----:B------:R-:W3:Y:S03]  /*35a0*/  LDL R113, [R1] ;  /* 0x0000000001717983 */ /* 0x000ee60000100800 */
[----:B------:R-:W-:Y:S01]  /*35b0*/  LEA R12, R4, UR20, 0x1 ;  /* 0x00000014040c7c11 */ /* 0x000fe2000f8e08ff */
[----:B------:R-:W-:Y:S01]  /*35c0*/  BAR.SYNC.DEFER_BLOCKING 0x0 ;  /* 0x0000000000007b1d */ /* 0x000fe20000010000 */
[----:B------:R-:W-:Y:S02]  /*35d0*/  LEA R76, R5, UR20, 0x1 ;  /* 0x00000014054c7c11 */ /* 0x000fe4000f8e08ff */
[----:B------:R-:W-:Y:S02]  /*35e0*/  LEA R80, R243, UR20, 0x1 ;  /* 0x00000014f3507c11 */ /* 0x000fe4000f8e08ff */
[----:B------:R-:W-:Y:S01]  /*35f0*/  LEA R84, R239, UR20, 0x1 ;  /* 0x00000014ef547c11 */ /* 0x000fe2000f8e08ff */
[----:B------:R-:W3:Y:S01]  /*3600*/  LDL R185, [R1+0x5c] ;  /* 0x00005c0001b97983 */ /* 0x000ee20000100800 */
[----:B------:R-:W-:-:S02]  /*3610*/  LEA R88, R235, UR20, 0x1 ;  /* 0x00000014eb587c11 */ /* 0x000fc4000f8e08ff */
[----:B------:R-:W-:Y:S01]  /*3620*/  LEA R92, R231, UR20, 0x1 ;  /* 0x00000014e75c7c11 */ /* 0x000fe2000f8e08ff */
[----:B------:R-:W3:Y:S01]  /*3630*/  LDL R184, [R1+0x3c] ;  /* 0x00003c0001b87983 */ /* 0x000ee20000100800 */
[----:B------:R-:W-:Y:S02]  /*3640*/  LEA R96, R227, UR20, 0x1 ;  /* 0x00000014e3607c11 */ /* 0x000fe4000f8e08ff */
[----:B------:R-:W-:Y:S02]  /*3650*/  LEA R100, R223, UR20, 0x1 ;  /* 0x00000014df647c11 */ /* 0x000fe4000f8e08ff */
[----:B------:R-:W-:Y:S01]  /*3660*/  LEA R104, R219, UR20, 0x1 ;  /* 0x00000014db687c11 */ /* 0x000fe2000f8e08ff */
[----:B------:R-:W-:Y:S04]  /*3670*/  LDSM.16.M88.4 R12, [R12] ;  /* 0x000000000c0c783b */ /* 0x000fe80000000200 */
[----:B------:R-:W1:Y:S04]  /*3680*/  LDSM.16.MT88.4 R76, [R76+0x18000] ;  /* 0x018000004c4c783b */ /* 0x000e680000004200 */
[----:B------:R-:W1:Y:S04]  /*3690*/  LDSM.16.MT88.4 R80, [R80+0x18000] ;  /* 0x018000005050783b */ /* 0x000e680000004200 */
[----:B------:R-:W1:Y:S04]  /*36a0*/  LDSM.16.MT88.4 R84, [R84+0x18000] ;  /* 0x018000005454783b */ /* 0x000e680000004200 */
[----:B------:R-:W1:Y:S04]  /*36b0*/  LDSM.16.MT88.4 R88, [R88+0x18000] ;  /* 0x018000005858783b */ /* 0x000e680000004200 */
[----:B------:R-:W1:Y:S04]  /*36c0*/  LDSM.16.MT88.4 R92, [R92+0x18000] ;  /* 0x018000005c5c783b */ /* 0x000e680000004200 */
[----:B------:R-:W1:Y:S04]  /*36d0*/  LDSM.16.MT88.4 R96, [R96+0x18000] ;  /* 0x018000006060783b */ /* 0x000e680000004200 */
[----:B------:R-:W1:Y:S04]  /*36e0*/  LDSM.16.MT88.4 R100, [R100+0x18000] ;  /* 0x018000006464783b */ /* 0x000e680000004200 */
[----:B------:R-:W1:Y:S02]  /*36f0*/  LDSM.16.MT88.4 R104, [R104+0x18000] ;  /* 0x018000006868783b */ /* 0x000e640000004200 */
[C---:B-1----:R-:W-:Y:S08]  /*3700*/  HMMA.16816.F32 R120, R12.reuse, R76, R120 ;  /* 0x0000004c0c78723c */ /* 0x042ff00000001878 */
[C---:B------:R-:W-:Y:S08]  /*3710*/  HMMA.16816.F32 R124, R12.reuse, R80, R124 ;  /* 0x000000500c7c723c */ /* 0x040ff0000000187c */
[C---:B------:R-:W-:Y:S08]  /*3720*/  HMMA.16816.F32 R128, R12.reuse, R84, R128 ;  /* 0x000000540c80723c */ /* 0x040ff00000001880 */
[C---:B------:R-:W-:Y:S08]  /*3730*/  HMMA.16816.F32 R132, R12.reuse, R88, R132 ;  /* 0x000000580c84723c */ /* 0x040ff00000001884 */
[C---:B------:R-:W-:Y:S08]  /*3740*/  HMMA.16816.F32 R136, R12.reuse, R92, R136 ;  /* 0x0000005c0c88723c */ /* 0x040ff00000001888 */
[C---:B------:R-:W-:Y:S08]  /*3750*/  HMMA.16816.F32 R140, R12.reuse, R96, R140 ;  /* 0x000000600c8c723c */ /* 0x040ff0000000188c */
[C---:B------:R-:W-:Y:S08]  /*3760*/  HMMA.16816.F32 R144, R12.reuse, R100, R144 ;  /* 0x000000640c90723c */ /* 0x040ff00000001890 */
[----:B------:R-:W-:Y:S07]  /*3770*/  HMMA.16816.F32 R148, R12, R104, R148 ;  /* 0x000000680c94723c */ /* 0x000fee0000001894 */
[----:B--2---:R-:W-:-:S02]  /*3780*/  LEA R12, R112, UR20, 0x1 ;  /* 0x00000014700c7c11 */ /* 0x004fc4000f8e08ff */
[----:B------:R-:W2:Y:S04]  /*3790*/  LDL R112, [R1+0x20] ;  /* 0x0000200001707983 */ /* 0x000ea80000100800 */
[----:B------:R-:W1:Y:S02]  /*37a0*/  LDSM.16.M88.4 R12, [R12] ;  /* 0x000000000c0c783b */ /* 0x000e640000000200 */
        /* <DEDUP_REMOVED lines=8> */
[----:B---3--:R-:W-:-:S06]  /*3830*/  LEA R12, R117, UR20, 0x1 ;  /* 0x00000014750c7c11 */ /* 0x008fcc000f8e08ff */
        /* <DEDUP_REMOVED lines=9> */
[----:B----4-:R-:W-:-:S06]  /*38d0*/  LEA R12, R116, UR20, 0x1 ;  /* 0x00000014740c7c11 */ /* 0x010fcc000f8e08ff */
[----:B------:R-:W1:Y:S01]  /*38e0*/  LDSM.16.M88.4 R12, [R12] ;  /* 0x000000000c0c783b */ /* 0x000e620000000200 */
[----:B-----5:R-:W-:Y:S02]  /*38f0*/  LEA R180, R115, UR20, 0x1 ;  /* 0x0000001473b47c11 */ /* 0x020fe4000f8e08ff */
[----:B------:R-:W-:-:S04]  /*3900*/  LEA R116, R114, UR20, 0x1 ;  /* 0x0000001472747c11 */ /* 0x000fc8000f8e08ff */
[----:B------:R-:W-:Y:S04]  /*3910*/  LDSM.16.M88.4 R180, [R180] ;  /* 0x00000000b4b4783b */ /* 0x000fe80000000200 */
[----:B------:R-:W-:Y:S01]  /*3920*/  LDSM.16.M88.4 R116, [R116] ;  /* 0x000000007474783b */ /* 0x000fe20000000200 */
[C---:B-1----:R-:W-:Y:S08]  /*3930*/  HMMA.16816.F32 R108, R12.reuse, R76, R108 ;  /* 0x0000004c0c6c723c */ /* 0x042ff0000000186c */
[C---:B------:R-:W-:Y:S08]  /*3940*/  HMMA.16816.F32 R36, R12.reuse, R80, R36 ;  /* 0x000000500c24723c */ /* 0x040ff00000001824 */
[C---:B------:R-:W-:Y:S08]  /*3950*/  HMMA.16816.F32 R32, R12.reuse, R84, R32 ;  /* 0x000000540c20723c */ /* 0x040ff00000001820 */
[C---:B------:R-:W-:Y:S08]  /*3960*/  HMMA.16816.F32 R28, R12.reuse, R88, R28 ;  /* 0x000000580c1c723c */ /* 0x040ff0000000181c */
[----:B------:R-:W-:Y:S01]  /*3970*/  HMMA.16816.F32 R24, R12, R92, R24 ;  /* 0x0000005c0c18723c */ /* 0x000fe20000001818 */
[----:B--2---:R-:W-:-:S07]  /*3980*/  LEA R112, R112, UR20, 0x1 ;  /* 0x0000001470707c11 */ /* 0x004fce000f8e08ff */
[C---:B------:R-:W-:Y:S08]  /*3990*/  HMMA.16816.F32 R20, R12.reuse, R96, R20 ;  /* 0x000000600c14723c */ /* 0x040ff00000001814 */
[C---:B------:R-:W-:Y:S08]  /*39a0*/  HMMA.16816.F32 R16, R12.reuse, R100, R16 ;  /* 0x000000640c10723c */ /* 0x040ff00000001810 */
[----:B------:R-:W-:Y:S07]  /*39b0*/  HMMA.16816.F32 R8, R12, R104, R8 ;  /* 0x000000680c08723c */ /* 0x000fee0000001808 */
[----:B------:R-:W-:-:S02]  /*39c0*/  LEA R12, R113, UR20, 0x1 ;  /* 0x00000014710c7c11 */ /* 0x000fc4000f8e08ff */
[----:B------:R-:W1:Y:S04]  /*39d0*/  LDSM.16.M88.4 R112, [R112] ;  /* 0x000000007070783b */ /* 0x000e680000000200 */
[----:B------:R-:W2:Y:S01]  /*39e0*/  LDSM.16.M88.4 R12, [R12] ;  /* 0x000000000c0c783b */ /* 0x000ea20000000200 */
[C---:B-1----:R-:W-:Y:S08]  /*39f0*/  HMMA.16816.F32 R44, R112.reuse, R78, R44 ;  /* 0x0000004e702c723c */ /* 0x042ff0000000182c */
[C---:B------:R-:W-:Y:S08]  /*3a00*/  HMMA.16816.F32 R48, R112.reuse, R82, R48 ;  /* 0x000000527030723c */ /* 0x040ff00000001830 */
[C---:B------:R-:W-:Y:S08]  /*3a10*/  HMMA.16816.F32 R52, R112.reuse, R86, R52 ;  /* 0x000000567034723c */ /* 0x040ff00000001834 */
[C---:B------:R-:W-:Y:S08]  /*3a20*/  HMMA.16816.F32 R56, R112.reuse, R90, R56 ;  /* 0x0000005a7038723c */ /* 0x040ff00000001838 */
[C---:B------:R-:W-:Y:S08]  /*3a30*/  HMMA.16816.F32 R60, R112.reuse, R94, R60 ;  /* 0x0000005e703c723c */ /* 0x040ff0000000183c */
[C---:B------:R-:W-:Y:S08]  /*3a40*/  HMMA.16816.F32 R64, R112.reuse, R98, R64 ;  /* 0x000000627040723c */ /* 0x040ff00000001840 */
[C---:B------:R-:W-:Y:S08]  /*3a50*/  HMMA.16816.F32 R68, R112.reuse, R102, R68 ;  /* 0x000000667044723c */ /* 0x040ff00000001844 */
[----:B------:R-:W-:Y:S01]  /*3a60*/  HMMA.16816.F32 R72, R112, R106, R72 ;  /* 0x0000006a7048723c */ /* 0x000fe20000001848 */
[----:B------:R-:W3:Y:S04]  /*3a70*/  LDL R115, [R1+0x1c] ;  /* 0x00001c0001737983 */ /* 0x000ee80000100800 */
[----:B------:R-:W4:Y:S04]  /*3a80*/  LDL R112, [R1+0x18] ;  /* 0x0000180001707983 */ /* 0x000f280000100800 */
[----:B------:R-:W5:Y:S04]  /*3a90*/  LDL R114, [R1+0x58] ;  /* 0x0000580001727983 */ /* 0x000f680000100800 */
[----:B------:R-:W3:Y:S01]  /*3aa0*/  LDL R113, [R1+0x38] ;  /* 0x0000380001717983 */ /* 0x000ee20000100800 */
[C---:B------:R-:W-:Y:S08]  /*3ab0*/  HMMA.16816.F32 R120, R180.reuse, R78, R120 ;  /* 0x0000004eb478723c */ /* 0x040ff00000001878 */
[C---:B------:R-:W-:Y:S08]  /*3ac0*/  HMMA.16816.F32 R124, R180.reuse, R82, R124 ;  /* 0x00000052b47c723c */ /* 0x040ff0000000187c */
[C---:B------:R-:W-:Y:S08]  /*3ad0*/  HMMA.16816.F32 R128, R180.reuse, R86, R128 ;  /* 0x00000056b480723c */ /* 0x040ff00000001880 */
[C---:B------:R-:W-:Y:S08]  /*3ae0*/  HMMA.16816.F32 R132, R180.reuse, R90, R132 ;  /* 0x0000005ab484723c */ /* 0x040ff00000001884 */
[C---:B------:R-:W-:Y:S08]  /*3af0*/  HMMA.16816.F32 R136, R180.reuse, R94, R136 ;  /* 0x0000005eb488723c */ /* 0x040ff00000001888 */
[C---:B------:R-:W-:Y:S08]  /*3b00*/  HMMA.16816.F32 R140, R180.reuse, R98, R140 ;  /* 0x00000062b48c723c */ /* 0x040ff0000000188c */
[C---:B------:R-:W-:Y:S08]  /*3b10*/  HMMA.16816.F32 R144, R180.reuse, R102, R144 ;  /* 0x00000066b490723c */ /* 0x040ff00000001890 */
[----:B------:R-:W-:Y:S08]  /*3b20*/  HMMA.16816.F32 R148, R180, R106, R148 ;  /* 0x0000006ab494723c */ /* 0x000ff00000001894 */
        /* <DEDUP_REMOVED lines=8> */
[C---:B--2---:R-:W-:Y:S07]  /*3bb0*/  HMMA.16816.F32 R76, R12.reuse, R78, R108 ;  /* 0x0000004e0c4c723c */ /* 0x044fee000000186c */
[----:B------:R-:W-:Y:S01]  /*3bc0*/  LEA R108, R185, UR20, 0x1 ;  /* 0x00000014b96c7c11 */ /* 0x000fe2000f8e08ff */
[C---:B------:R-:W-:Y:S05]  /*3bd0*/  HMMA.16816.F32 R80, R12.reuse, R82, R36 ;  /* 0x000000520c50723c */ /* 0x040fea0000001824 */
[----:B------:R-:W-:Y:S02]  /*3be0*/  LDSM.16.M88.4 R108, [R108] ;  /* 0x000000006c6c783b */ /* 0x000fe40000000200 */
[----:B------:R-:W-:Y:S01]  /*3bf0*/  LEA R36, R238, UR20, 0x1 ;  /* 0x00000014ee247c11 */ /* 0x000fe2000f8e08ff */
[C---:B------:R-:W-:Y:S05]  /*3c00*/  HMMA.16816.F32 R84, R12.reuse, R86, R32 ;  /* 0x000000560c54723c */ /* 0x040fea0000001820 */
[----:B------:R-:W1:Y:S02]  /*3c10*/  LDSM.16.MT88.4 R36, [R36+0x18000] ;  /* 0x018000002424783b */ /* 0x000e640000004200 */
[----:B------:R-:W-:Y:S01]  /*3c20*/  LEA R32, R234, UR20, 0x1 ;  /* 0x00000014ea207c11 */ /* 0x000fe2000f8e08ff */
[C---:B------:R-:W-:Y:S05]  /*3c30*/  HMMA.16816.F32 R88, R12.reuse, R90, R28 ;  /* 0x0000005a0c58723c */ /* 0x040fea000000181c */
[----:B------:R-:W2:Y:S02]  /*3c40*/  LDSM.16.MT88.4 R32, [R32+0x18000] ;  /* 0x018000002020783b */ /* 0x000ea40000004200 */
        /* <DEDUP_REMOVED lines=10> */
[----:B------:R-:W-:Y:S05]  /*3cf0*/  HMMA.16816.F32 R104, R12, R106, R8 ;  /* 0x0000006a0c68723c */ /* 0x000fea0000001808 */
[----:B------:R-:W-:Y:S02]  /*3d00*/  LDSM.16.MT88.4 R16, [R16+0x18000] ;  /* 0x018000001010783b */ /* 0x000fe40000004200 */
[----:B------:R-:W-:-:S02]  /*3d10*/  LEA R12, R246, UR20, 0x1 ;  /* 0x00000014f60c7c11 */ /* 0x000fc4000f8e08ff */
[----:B------:R-:W-:-:S04]  /*3d20*/  LEA R8, R242, UR20, 0x1 ;  /* 0x00000014f2087c11 */ /* 0x000fc8000f8e08ff */
[----:B------:R-:W2:Y:S04]  /*3d30*/  LDSM.16.MT88.4 R12, [R12+0x18000] ;  /* 0x018000000c0c783b */ /* 0x000ea80000004200 */
[----:B------:R-:W2:Y:S01]  /*3d40*/  LDSM.16.MT88.4 R8, [R8+0x18000] ;  /* 0x018000000808783b */ /* 0x000ea20000004200 */
[C---:B-1----:R-:W-:Y:S08]  /*3d50*/  HMMA.16816.F32 R128, R108.reuse, R36, R128 ;  /* 0x000000246c80723c */ /* 0x042ff00000001880 */
[C---:B--2---:R-:W-:Y:S08]  /*3d60*/  HMMA.16816.F32 R132, R108.reuse, R32, R132 ;  /* 0x000000206c84723c */ /* 0x044ff00000001884 */
[C---:B------:R-:W-:Y:S08]  /*3d70*/  HMMA.16816.F32 R136, R108.reuse, R28, R136 ;  /* 0x0000001c6c88723c */ /* 0x040ff00000001888 */
[C---:B------:R-:W-:Y:S08]  /*3d80*/  HMMA.16816.F32 R140, R108.reuse, R24, R140 ;  /* 0x000000186c8c723c */ /* 0x040ff0000000188c */
[C---:B------:R-:W-:Y:S08]  /*3d90*/  HMMA.16816.F32 R144, R108.reuse, R20, R144 ;  /* 0x000000146c90723c */ /* 0x040ff00000001890 */
[C---:B------:R-:W-:Y:S08]  /*3da0*/  HMMA.16816.F32 R120, R108.reuse, R12, R120 ;  /* 0x0000000c6c78723c */ /* 0x040ff00000001878 */
[C---:B------:R-:W-:Y:S08]  /*3db0*/  HMMA.16816.F32 R124, R108.reuse, R8, R124 ;  /* 0x000000086c7c723c */ /* 0x040ff0000000187c */
[----:B------:R-:W-:Y:S07]  /*3dc0*/  HMMA.16816.F32 R148, R108, R16, R148 ;  /* 0x000000106c94723c */ /* 0x000fee0000001894 */
[----:B------:R-:W-:-:S02]  /*3dd0*/  LEA R108, R184, UR20, 0x1 ;  /* 0x00000014b86c7c11 */ /* 0x000fc4000f8e08ff */
        /* <DEDUP_REMOVED lines=20> */
[----:B------:R-:W-:-:S06]  /*3f20*/  LEA R108, R252, UR20, 0x1 ;  /* 0x00000014fc6c7c11 */ /* 0x000fcc000f8e08ff */
[----:B------:R-:W1:Y:S02]  /*3f30*/  LDSM.16.M88.4 R108, [R108] ;  /* 0x000000006c6c783b */ /* 0x000e640000000200 */
[----:B-1----:R-:W-:Y:S02]  /*3f40*/  HMMA.16816.F32 R80, R108, R8, R80 ;  /* 0x000000086c50723c */ /* 0x002fe40000001850 */
[----:B------:R-:W3:Y:S01]  /*3f50*/  LDL R8, [R1+0x54] ;  /* 0x0000540001087983 */ /* 0x000ee20000100800 */
[----:B----4-:R-:W-:Y:S02]  /*3f60*/  LEA R112, R112, UR20, 0x1 ;  /* 0x0000001470707c11 */ /* 0x010fe4000f8e08ff */
[----:B-----5:R-:W-:-:S03]  /*3f70*/  LEA R180, R114, UR20, 0x1 ;  /* 0x0000001472b47c11 */ /* 0x020fc6000f8e08ff */
[C---:B------:R-:W-:Y:S01]  /*3f80*/  HMMA.16816.F32 R76, R108.reuse, R12, R76 ;  /* 0x0000000c6c4c723c */ /* 0x040fe2000000184c */
[----:B------:R-:W-:Y:S02]  /*3f90*/  LEA R116, R251, UR20, 0x1 ;  /* 0x00000014fb747c11 */ /* 0x000fe4000f8e08ff */
[----:B------:R-:W-:Y:S04]  /*3fa0*/  LDSM.16.M88.4 R180, [R180] ;  /* 0x00000000b4b4783b */ /* 0x000fe80000000200 */
[----:B------:R-:W-:Y:S01]  /*3fb0*/  LDSM.16.M88.4 R116, [R116] ;  /* 0x000000007474783b */ /* 0x000fe20000000200 */
[C---:B------:R-:W-:Y:S08]  /*3fc0*/  HMMA.16816.F32 R84, R108.reuse, R36, R84 ;  /* 0x000000246c54723c */ /* 0x040ff00000001854 */
[C---:B------:R-:W-:Y:S08]  /*3fd0*/  HMMA.16816.F32 R88, R108.reuse, R32, R88 ;  /* 0x000000206c58723c */ /* 0x040ff00000001858 */
[C---:B------:R-:W-:Y:S08]  /*3fe0*/  HMMA.16816.F32 R92, R108.reuse, R28, R92 ;  /* 0x0000001c6c5c723c */ /* 0x040ff0000000185c */
[C---:B------:R-:W-:Y:S08]  /*3ff0*/  HMMA.16816.F32 R96, R108.reuse, R24, R96 ;  /* 0x000000186c60723c */ /* 0x040ff00000001860 */
[C---:B------:R-:W-:Y:S08]  /*4000*/  HMMA.16816.F32 R100, R108.reuse, R20, R100 ;  /* 0x000000146c64723c */ /* 0x040ff00000001864 */
[----:B------:R-:W-:Y:S07]  /*4010*/  HMMA.16816.F32 R104, R108, R16, R104 ;  /* 0x000000106c68723c */ /* 0x000fee0000001868 */
[----:B------:R-:W-:-:S02]  /*4020*/  LEA R108, R113, UR20, 0x1 ;  /* 0x00000014716c7c11 */ /* 0x000fc4000f8e08ff */
[----:B------:R-:W1:Y:S04]  /*4030*/  LDSM.16.M88.4 R112, [R112] ;  /* 0x000000007070783b */ /* 0x000e680000000200 */
[----:B------:R-:W4:Y:S01]  /*4040*/  LDSM.16.M88.4 R108, [R108] ;  /* 0x000000006c6c783b */ /* 0x000f220000000200 */
        /* <DEDUP_REMOVED lines=8> */
[----:B------:R-:W5:Y:S01]  /*40d0*/  LDL R115, [R1+0x14] ;  /* 0x0000140001737983 */ /* 0x000f620000100800 */
[----:B------:R-:W-:-:S02]  /*40e0*/  LEA R12, R245, UR20, 0x1 ;  /* 0x00000014f50c7c11 */ /* 0x000fc4000f8e08ff */
[----:B------:R-:W-:Y:S01]  /*40f0*/  LEA R36, R237, UR20, 0x1 ;  /* 0x00000014ed247c11 */ /* 0x000fe2000f8e08ff */
[----:B------:R-:W5:Y:S01]  /*4100*/  LDL R113, [R1+0x30] ;  /* 0x0000300001717983 */ /* 0x000f620000100800 */
[----:B------:R-:W-:Y:S02]  /*4110*/  LEA R32, R233, UR20, 0x1 ;  /* 0x00000014e9207c11 */ /* 0x000fe4000f8e08ff */
[C---:B----4-:R-:W-:Y:S01]  /*4120*/  HMMA.16816.F32 R152, R108.reuse, R14, R152 ;  /* 0x0000000e6c98723c */ /* 0x050fe20000001898 */
[----:B------:R-:W-:Y:S01]  /*4130*/  LEA R28, R229, UR20, 0x1 ;  /* 0x00000014e51c7c11 */ /* 0x000fe2000f8e08ff */
[----:B------:R-:W4:Y:S01]  /*4140*/  LDL R114, [R1+0x50] ;  /* 0x0000500001727983 */ /* 0x000f220000100800 */
[----:B------:R-:W-:Y:S02]  /*4150*/  LEA R24, R225, UR20, 0x1 ;  /* 0x00000014e1187c11 */ /* 0x000fe4000f8e08ff */
[----:B------:R-:W-:Y:S01]  /*4160*/  LEA R20, R221, UR20, 0x1 ;  /* 0x00000014dd147c11 */ /* 0x000fe2000f8e08ff */
[----:B------:R-:W4:Y:S02]  /*4170*/  LDL R112, [R1+0x10] ;  /* 0x0000100001707983 */ /* 0x000f240000100800 */
[----:B------:R-:W-:Y:S01]  /*4180*/  HMMA.16816.F32 R156, R108, R10, R156 ;  /* 0x0000000a6c9c723c */ /* 0x000fe2000000189c */
[----:B------:R-:W-:-:S07]  /*4190*/  LEA R16, R217, UR20, 0x1 ;  /* 0x00000014d9107c11 */ /* 0x000fce000f8e08ff */
        /* <DEDUP_REMOVED lines=13> */
[----:B------:R-:W-:Y:S01]  /*4270*/  HMMA.16816.F32 R148, R180, R18, R148 ;  /* 0x00000012b494723c */ /* 0x000fe20000001894 */
[----:B---3--:R-:W-:-:S02]  /*4280*/  LEA R108, R8, UR20, 0x1 ;  /* 0x00000014086c7c11 */ /* 0x008fc4000f8e08ff */
[----:B------:R-:W-:-:S05]  /*4290*/  LEA R8, R241, UR20, 0x1 ;  /* 0x00000014f1087c11 */ /* 0x000fca000f8e08ff */
[C---:B------:R-:W-:Y:S01]  /*42a0*/  HMMA.16816.F32 R76, R116.reuse, R14, R76 ;  /* 0x0000000e744c723c */ /* 0x040fe2000000184c */
[----:B------:R-:W-:Y:S04]  /*42b0*/  LDSM.16.MT88.4 R12, [R12+0x18000] ;  /* 0x018000000c0c783b */ /* 0x000fe80000004200 */
[----:B------:R-:W1:Y:S03]  /*42c0*/  LDSM.16.M88.4 R108, [R108] ;  /* 0x000000006c6c783b */ /* 0x000e660000000200 */
[C---:B------:R-:W-:Y:S01]  /*42d0*/  HMMA.16816.F32 R80, R116.reuse, R10, R80 ;  /* 0x0000000a7450723c */ /* 0x040fe20000001850 */
[----:B------:R-:W3:Y:S07]  /*42e0*/  LDSM.16.MT88.4 R8, [R8+0x18000] ;  /* 0x018000000808783b */ /* 0x000eee0000004200 */
[C---:B------:R-:W-:Y:S01]  /*42f0*/  HMMA.16816.F32 R84, R116.reuse, R38, R84 ;  /* 0x000000267454723c */ /* 0x040fe20000001854 */
[----:B------:R-:W1:Y:S07]  /*4300*/  LDSM.16.MT88.4 R36, [R36+0x18000] ;  /* 0x018000002424783b */ /* 0x000e6e0000004200 */
[C---:B------:R-:W-:Y:S01]  /*4310*/  HMMA.16816.F32 R88, R116.reuse, R34, R88 ;  /* 0x000000227458723c */ /* 0x040fe20000001858 */
[----:B------:R-:W2:Y:S07]  /*4320*/  LDSM.16.MT88.4 R32, [R32+0x18000] ;  /* 0x018000002020783b */ /* 0x000eae0000004200 */
[C---:B------:R-:W-:Y:S01]  /*4330*/  HMMA.16816.F32 R92, R116.reuse, R30, R92 ;  /* 0x0000001e745c723c */ /* 0x040fe2000000185c */
[----:B------:R-:W2:Y:S07]  /*4340*/  LDSM.16.MT88.4 R28, [R28+0x18000] ;  /* 0x018000001c1c783b */ /* 0x000eae0000004200 */
[C---:B------:R-:W-:Y:S01]  /*4350*/  HMMA.16816.F32 R96, R116.reuse, R26, R96 ;  /* 0x0000001a7460723c */ /* 0x040fe20000001860 */
[----:B------:R-:W2:Y:S07]  /*4360*/  LDSM.16.MT88.4 R24, [R24+0x18000] ;  /* 0x018000001818783b */ /* 0x000eae0000004200 */
[C---:B------:R-:W-:Y:S01]  /*4370*/  HMMA.16816.F32 R100, R116.reuse, R22, R100 ;  /* 0x000000167464723c */ /* 0x040fe20000001864 */
[----:B------:R-:W2:Y:S07]  /*4380*/  LDSM.16.MT88.4 R20, [R20+0x18000] ;  /* 0x018000001414783b */ /* 0x000eae0000004200 */
[----:B------:R-:W-:Y:S01]  /*4390*/  HMMA.16816.F32 R104, R116, R18, R104 ;  /* 0x000000127468723c */ /* 0x000fe20000001868 */
[----:B------:R-:W2:Y:S07]  /*43a0*/  LDSM.16.MT88.4 R16, [R16+0x18000] ;  /* 0x018000001010783b */ /* 0x000eae0000004200 */
[C---:B-1----:R-:W-:Y:S08]  /*43b0*/  HMMA.16816.F32 R120, R108.reuse, R12, R120 ;  /* 0x0000000c6c78723c */ /* 0x042ff00000001878 */
[C---:B---3--:R-:W-:Y:S08]  /*43c0*/  HMMA.16816.F32 R124, R108.reuse, R8, R124 ;  /* 0x000000086c7c723c */ /* 0x048ff0000000187c */
[C---:B------:R-:W-:Y:S08]  /*43d0*/  HMMA.16816.F32 R128, R108.reuse, R36, R128 ;  /* 0x000000246c80723c */ /* 0x040ff00000001880 */
[C---:B--2---:R-:W-:Y:S08]  /*43e0*/  HMMA.16816.F32 R132, R108.reuse, R32, R132 ;  /* 0x000000206c84723c */ /* 0x044ff00000001884 */
[C---:B------:R-:W-:Y:S08]  /*43f0*/  HMMA.16816.F32 R136, R108.reuse, R28, R136 ;  /* 0x0000001c6c88723c */ /* 0x040ff00000001888 */
[C---:B------:R-:W-:Y:S08]  /*4400*/  HMMA.16816.F32 R140, R108.reuse, R24, R140 ;  /* 0x000000186c8c723c */ /* 0x040ff0000000188c */
[C---:B------:R-:W-:Y:S08]  /*4410*/  HMMA.16816.F32 R144, R108.reuse, R20, R144 ;  /* 0x000000146c90723c */ /* 0x040ff00000001890 */
[----:B------:R-:W-:Y:S07]  /*4420*/  HMMA.16816.F32 R148, R108, R16, R148 ;  /* 0x000000106c94723c */ /* 0x000fee0000001894 */
[----:B------:R-:W-:-:S06]  /*4430*/  LEA R108, R184, UR20, 0x1 ;  /* 0x00000014b86c7c11 */ /* 0x000fcc000f8e08ff */
        /* <DEDUP_REMOVED lines=9> */
[----:B-----5:R-:W-:-:S06]  /*44d0*/  LEA R108, R115, UR20, 0x1 ;  /* 0x00000014736c7c11 */ /* 0x020fcc000f8e08ff */
        /* <DEDUP_REMOVED lines=11> */
[C---:B-1----:R-:W-:Y:S02]  /*4590*/  HMMA.16816.F32 R76, R108.reuse, R12, R76 ;  /* 0x0000000c6c4c723c */ /* 0x042fe4000000184c */
[----:B------:R-:W2:Y:S06]  /*45a0*/  LDL R12, [R1+0x2c] ;  /* 0x00002c00010c7983 */ /* 0x000eac0000100800 */
[C---:B------:R-:W-:Y:S01]  /*45b0*/  HMMA.16816.F32 R80, R108.reuse, R8, R80 ;  /* 0x000000086c50723c */ /* 0x040fe20000001850 */
[----:B------:R-:W3:Y:S04]  /*45c0*/  LDL R8, [R1+0x4c] ;  /* 0x00004c0001087983 */ /* 0x000ee80000100800 */
[----:B------:R-:W5:Y:S03]  /*45d0*/  LDL R9, [R1+0xc] ;  /* 0x00000c0001097983 */ /* 0x000f660000100800 */
[C---:B------:R-:W-:Y:S01]  /*45e0*/  HMMA.16816.F32 R92, R108.reuse, R28, R92 ;  /* 0x0000001c6c5c723c */ /* 0x040fe2000000185c */
[----:B------:R-:W5:Y:S07]  /*45f0*/  LDL R28, [R1+0x48] ;  /* 0x00004800011c7983 */ /* 0x000f6e0000100800 */
[----:B------:R-:W-:Y:S01]  /*4600*/  HMMA.16816.F32 R100, R108, R20, R100 ;  /* 0x000000146c64723c */ /* 0x000fe20000001864 */
[----:B------:R-:W5:Y:S04]  /*4610*/  LDL R21, [R1+0x28] ;  /* 0x0000280001157983 */ /* 0x000f680000100800 */
[----:B------:R-:W5:Y:S01]  /*4620*/  LDL R20, [R1+0x8] ;  /* 0x0000080001147983 */ /* 0x000f620000100800 */
[----:B------:R-:W-:-:S02]  /*4630*/  LEA R116, R113, UR20, 0x1 ;  /* 0x0000001471747c11 */ /* 0x000fc4000f8e08ff */
[C---:B------:R-:W-:Y:S01]  /*4640*/  HMMA.16816.F32 R84, R108.reuse, R36, R84 ;  /* 0x000000246c54723c */ /* 0x040fe20000001854 */
[----:B----4-:R-:W-:Y:S02]  /*4650*/  LEA R180, R114, UR20, 0x1 ;  /* 0x0000001472b47c11 */ /* 0x010fe4000f8e08ff */
[----:B------:R-:W-:Y:S01]  /*4660*/  LEA R112, R112, UR20, 0x1 ;  /* 0x0000001470707c11 */ /* 0x000fe2000f8e08ff */
[----:B------:R-:W1:Y:S04]  /*4670*/  LDSM.16.M88.4 R116, [R116] ;  /* 0x000000007474783b */ /* 0x000e680000000200 */
[C---:B------:R-:W-:Y:S01]  /*4680*/  HMMA.16816.F32 R88, R108.reuse, R32, R88 ;  /* 0x000000206c58723c */ /* 0x040fe20000001858 */
[----:B------:R-:W-:Y:S04]  /*4690*/  LDSM.16.M88.4 R180, [R180] ;  /* 0x00000000b4b4783b */ /* 0x000fe80000000200 */
[----:B------:R-:W-:Y:S03]  /*46a0*/  LDSM.16.M88.4 R112, [R112] ;  /* 0x000000007070783b */ /* 0x000fe60000000200 */
[C---:B------:R-:W-:Y:S08]  /*46b0*/  HMMA.16816.F32 R96, R108.reuse, R24, R96 ;  /* 0x000000186c60723c */ /* 0x040ff00000001860 */
[----:B------:R-:W-:Y:S07]  /*46c0*/  HMMA.16816.F32 R104, R108, R16, R104 ;  /* 0x000000106c68723c */ /* 0x000fee0000001868 */
[----:B------:R-:W-:-:S06]  /*46d0*/  LEA R108, R249, UR20, 0x1 ;  /* 0x00000014f96c7c11 */ /* 0x000fcc000f8e08ff */
[----:B------:R-:W4:Y:S01]  /*46e0*/  LDSM.16.M88.4 R108, [R108] ;  /* 0x000000006c6c783b */ /* 0x000f220000000200 */
[----:B------:R-:W-:Y:S02]  /*46f0*/  LEA R24, R244, UR20, 0x1 ;  /* 0x00000014f4187c11 */ /* 0x000fe4000f8e08ff */
[----:B------:R-:W-:Y:S01]  /*4700*/  LEA R36, R240, UR20, 0x1 ;  /* 0x00000014f0247c11 */ /* 0x000fe2000f8e08ff */
[C---:B-1----:R-:W-:Y:S08]  /*4710*/  HMMA.16816.F32 R152, R116.reuse, R14, R152 ;  /* 0x0000000e7498723c */ /* 0x042ff00000001898 */
[C---:B------:R-:W-:Y:S08]  /*4720*/  HMMA.16816.F32 R156, R116.reuse, R10, R156 ;  /* 0x0000000a749c723c */ /* 0x040ff0000000189c */
[C---:B------:R-:W-:Y:S08]  /*4730*/  HMMA.16816.F32 R160, R116.reuse, R38, R160 ;  /* 0x0000002674a0723c */ /* 0x040ff000000018a0 */
[C---:B------:R-:W-:Y:S08]  /*4740*/  HMMA.16816.F32 R164, R116.reuse, R34, R164 ;  /* 0x0000002274a4723c */ /* 0x040ff000000018a4 */
[C---:B------:R-:W-:Y:S08]  /*4750*/  HMMA.16816.F32 R168, R116.reuse, R30, R168 ;  /* 0x0000001e74a8723c */ /* 0x040ff000000018a8 */
[C---:B------:R-:W-:Y:S08]  /*4760*/  HMMA.16816.F32 R172, R116.reuse, R26, R172 ;  /* 0x0000001a74ac723c */ /* 0x040ff000000018ac */
[C---:B------:R-:W-:Y:S08]  /*4770*/  HMMA.16816.F32 R176, R116.reuse, R22, R176 ;  /* 0x0000001674b0723c */ /* 0x040ff000000018b0 */
[----:B------:R-:W-:Y:S08]  /*4780*/  HMMA.16816.F32 R40, R116, R18, R40 ;  /* 0x000000127428723c */ /* 0x000ff00000001828 */
[----:B----4-:R-:W-:Y:S07]  /*4790*/  HMMA.16816.F32 R116, R108, R10, R80 ;  /* 0x0000000a6c74723c */ /* 0x010fee0000001850 */
[----:B------:R-:W-:Y:S01]  /*47a0*/  LEA R80, R248, UR20, 0x1 ;  /* 0x00000014f8507c11 */ /* 0x000fe2000f8e08ff */
[C---:B------:R-:W-:Y:S05]  /*47b0*/  HMMA.16816.F32 R128, R180.reuse, R38, R128 ;  /* 0x00000026b480723c */ /* 0x040fea0000001880 */
[----:B------:R-:W-:Y:S03]  /*47c0*/  LDSM.16.M88.4 R80, [R80] ;  /* 0x000000005050783b */ /* 0x000fe60000000200 */
[----:B------:R-:W-:Y:S08]  /*47d0*/  HMMA.16816.F32 R140, R180, R26, R140 ;  /* 0x0000001ab48c723c */ /* 0x000ff0000000188c */
[C---:B------:R-:W-:Y:S08]  /*47e0*/  HMMA.16816.F32 R52, R112.reuse, R38, R52 ;  /* 0x000000267034723c */ /* 0x040ff00000001834 */
[----:B------:R-:W-:Y:S08]  /*47f0*/  HMMA.16816.F32 R64, R112, R26, R64 ;  /* 0x0000001a7040723c */ /* 0x000ff00000001840 */
[C---:B------:R-:W-:Y:S01]  /*4800*/  HMMA.16816.F32 R184, R108.reuse, R38, R84 ;  /* 0x000000266cb8723c */ /* 0x040fe20000001854 */
[----:B------:R-:W-:Y:S07]  /*4810*/  LDSM.16.MT88.4 R36, [R36+0x18000] ;  /* 0x018000002424783b */ /* 0x000fee0000004200 */
[----:B------:R-:W-:Y:S01]  /*4820*/  HMMA.16816.F32 R96, R108, R26, R96 ;  /* 0x0000001a6c60723c */ /* 0x000fe20000001860 */
[----:B------:R-:W1:Y:S07]  /*4830*/  LDSM.16.MT88.4 R24, [R24+0x18000] ;  /* 0x018000001818783b */ /* 0x000e6e0000004200 */
[C---:B------:R-:W-:Y:S08]  /*4840*/  HMMA.16816.F32 R44, R112.reuse, R14, R44 ;  /* 0x0000000e702c723c */ /* 0x040ff0000000182c */
[C---:B------:R-:W-:Y:S08]  /*4850*/  HMMA.16816.F32 R48, R112.reuse, R10, R48 ;  /* 0x0000000a7030723c */ /* 0x040ff00000001830 */
[C---:B------:R-:W-:Y:S08]  /*4860*/  HMMA.16816.F32 R56, R112.reuse, R34, R56 ;  /* 0x000000227038723c */ /* 0x040ff00000001838 */
[C---:B------:R-:W-:Y:S08]  /*4870*/  HMMA.16816.F32 R60, R112.reuse, R30, R60 ;  /* 0x0000001e703c723c */ /* 0x040ff0000000183c */
[C---:B------:R-:W-:Y:S08]  /*4880*/  HMMA.16816.F32 R68, R112.reuse, R22, R68 ;  /* 0x000000167044723c */ /* 0x040ff00000001844 */
[----:B------:R-:W-:Y:S08]  /*4890*/  HMMA.16816.F32 R72, R112, R18, R72 ;  /* 0x000000127048723c */ /* 0x000ff00000001848 */
[-C--:B------:R-:W-:Y:S08]  /*48a0*/  HMMA.16816.F32 R112, R108, R14.reuse, R76 ;  /* 0x0000000e6c70723c */ /* 0x080ff0000000184c */
[C---:B------:R-:W-:Y:S08]  /*48b0*/  HMMA.16816.F32 R120, R180.reuse, R14, R120 ;  /* 0x0000000eb478723c */ /* 0x040ff00000001878 */
[----:B------:R-:W-:Y:S01]  /*48c0*/  HMMA.16816.F32 R124, R180, R10, R124 ;  /* 0x0000000ab47c723c */ /* 0x000fe2000000187c */
[----:B------:R-:W-:-:S06]  /*48d0*/  LEA R84, R247, UR20, 0x1 ;  /* 0x00000014f7547c11 */ /* 0x000fcc000f8e08ff */
[----:B------:R-:W-:Y:S01]  /*48e0*/  LDSM.16.M88.4 R84, [R84] ;  /* 0x000000005454783b */ /* 0x000fe20000000200 */
[C---:B------:R-:W-:Y:S08]  /*48f0*/  HMMA.16816.F32 R132, R180.reuse, R34, R132 ;  /* 0x00000022b484723c */ /* 0x040ff00000001884 */
[----:B------:R-:W-:Y:S01]  /*4900*/  HMMA.16816.F32 R136, R180, R30, R136 ;  /* 0x0000001eb488723c */ /* 0x000fe20000001888 */
[----:B--2---:R-:W-:-:S06]  /*4910*/  LEA R76, R12, UR20, 0x1 ;  /* 0x000000140c4c7c11 */ /* 0x004fcc000f8e08ff */
[----:B------:R-:W-:Y:S01]  /*4920*/  LDSM.16.M88.4 R76, [R76] ;  /* 0x000000004c4c783b */ /* 0x000fe20000000200 */
[----:B---3--:R-:W-:Y:S02]  /*4930*/  LEA R8, R8, UR20, 0x1 ;  /* 0x0000001408087c11 */ /* 0x008fe4000f8e08ff */
[----:B-----5:R-:W-:-:S04]  /*4940*/  LEA R12, R9, UR20, 0x1 ;  /* 0x00000014090c7c11 */ /* 0x020fc8000f8e08ff */
[----:B------:R-:W2:Y:S04]  /*4950*/  LDSM.16.M88.4 R8, [R8] ;  /* 0x000000000808783b */ /* 0x000ea80000000200 */
[----:B------:R-:W3:Y:S01]  /*4960*/  LDSM.16.M88.4 R12, [R12] ;  /* 0x000000000c0c783b */ /* 0x000ee20000000200 */
[C---:B------:R-:W-:Y:S08]  /*4970*/  HMMA.16816.F32 R144, R180.reuse, R22, R144 ;  /* 0x00000016b490723c */ /* 0x040ff00000001890 */
[----:B------:R-:W-:Y:S08]  /*4980*/  HMMA.16816.F32 R148, R180, R18, R148 ;  /* 0x00000012b494723c */ /* 0x000ff00000001894 */
[C---:B------:R-:W-:Y:S08]  /*4990*/  HMMA.16816.F32 R180, R108.reuse, R34, R88 ;  /* 0x000000226cb4723c */ /* 0x040ff00000001858 */
[----:B------:R-:W-:Y:S01]  /*49a0*/  HMMA.16816.F32 R92, R108, R30, R92 ;  /* 0x0000001e6c5c723c */ /* 0x000fe2000000185c */
[----:B------:R-:W-:-:S06]  /*49b0*/  LEA R88, R28, UR20, 0x1 ;  /* 0x000000141c587c11 */ /* 0x000fcc000f8e08ff */
[----:B------:R-:W4:Y:S01]  /*49c0*/  LDSM.16.M88.4 R88, [R88] ;  /* 0x000000005858783b */ /* 0x000f220000000200 */
[C---:B------:R-:W-:Y:S08]  /*49d0*/  HMMA.16816.F32 R100, R108.reuse, R22, R100 ;  /* 0x000000166c64723c */ /* 0x040ff00000001864 */
[----:B------:R-:W-:Y:S08]  /*49e0*/  HMMA.16816.F32 R104, R108, R18, R104 ;  /* 0x000000126c68723c */ /* 0x000ff00000001868 */
[C---:B-1----:R-:W-:Y:S07]  /*49f0*/  HMMA.16816.F32 R108, R80.reuse, R24, R112 ;  /* 0x00000018506c723c */ /* 0x042fee0000001870 */
[----:B------:R-:W-:Y:S01]  /*4a00*/  LEA R112, R21, UR20, 0x1 ;  /* 0x0000001415707c11 */ /* 0x000fe2000f8e08ff */
[----:B------:R-:W-:Y:S05]  /*4a10*/  HMMA.16816.F32 R16, R80, R36, R116 ;  /* 0x000000245010723c */ /* 0x000fea0000001874 */
[----:B------:R-:W1:Y:S02]  /*4a20*/  LDSM.16.M88.4 R112, [R112] ;  /* 0x000000007070783b */ /* 0x000e640000000200 */
[----:B------:R-:W-:-:S06]  /*4a30*/  LEA R116, R20, UR20, 0x1 ;  /* 0x0000001414747c11 */ /* 0x000fcc000f8e08ff */
[----:B------:R-:W5:Y:S01]  /*4a40*/  LDSM.16.M88.4 R116, [R116] ;  /* 0x000000007474783b */ /* 0x000f620000000200 */
[-C--:B--2---:R-:W-:Y:S08]  /*4a50*/  HMMA.16816.F32 R120, R8, R24.reuse, R120 ;  /* 0x000000180878723c */ /* 0x084ff00000001878 */
[-C--:B------:R-:W-:Y:S08]  /*4a60*/  HMMA.16816.F32 R152, R76, R24.reuse, R152 ;  /* 0x000000184c98723c */ /* 0x080ff00000001898 */
[----:B---3--:R-:W-:Y:S07]  /*4a70*/  HMMA.16816.F32 R44, R12, R24, R44 ;  /* 0x000000180c2c723c */ /* 0x008fee000000182c */
[----:B------:R-:W-:Y:S01]  /*4a80*/  LEA R24, R228, UR20, 0x1 ;  /* 0x00000014e4187c11 */ /* 0x000fe2000f8e08ff */
[-C--:B----4-:R-:W-:Y:S08]  /*4a90*/  HMMA.16816.F32 R120, R88, R26.reuse, R120 ;  /* 0x0000001a5878723c */ /* 0x090ff00000001878 */
[-C--:B-1----:R-:W-:Y:S08]  /*4aa0*/  HMMA.16816.F32 R152, R112, R26.reuse, R152 ;  /* 0x0000001a7098723c */ /* 0x082ff00000001898 */
[-C--:B-----5:R-:W-:Y:S08]  /*4ab0*/  HMMA.16816.F32 R44, R116, R26.reuse, R44 ;  /* 0x0000001a742c723c */ /* 0x0a0ff0000000182c */
[----:B------:R-:W-:Y:S01]  /*4ac0*/  HMMA.16816.F32 R108, R84, R26, R108 ;  /* 0x0000001a546c723c */ /* 0x000fe2000000186c */
[----:B------:R-:W1:Y:S01]  /*4ad0*/  LDSM.16.MT88.4 R24, [R24+0x18000] ;  /* 0x018000001818783b */ /* 0x000e620000004200 */
[----:B------:R-:W-:-:S06]  /*4ae0*/  LEA R32, R236, UR20, 0x1 ;  /* 0x00000014ec207c11 */ /* 0x000fcc000f8e08ff */
[----:B------:R-:W2:Y:S01]  /*4af0*/  LDSM.16.MT88.4 R32, [R32+0x18000] ;  /* 0x018000002020783b */ /* 0x000ea20000004200 */
[-C--:B------:R-:W-:Y:S08]  /*4b00*/  HMMA.16816.F32 R124, R8, R36.reuse, R124 ;  /* 0x00000024087c723c */ /* 0x080ff0000000187c */
[-C--:B------:R-:W-:Y:S08]  /*4b10*/  HMMA.16816.F32 R156, R76, R36.reuse, R156 ;  /* 0x000000244c9c723c */ /* 0x080ff0000000189c */
[----:B------:R-:W-:Y:S08]  /*4b20*/  HMMA.16816.F32 R48, R12, R36, R48 ;  /* 0x000000240c30723c */ /* 0x000ff00000001830 */
[-C--:B-1----:R-:W-:Y:S08]  /*4b30*/  HMMA.16816.F32 R136, R8, R24.reuse, R136 ;  /* 0x000000180888723c */ /* 0x082ff00000001888 */
[-C--:B------:R-:W-:Y:S08]  /*4b40*/  HMMA.16816.F32 R168, R76, R24.reuse, R168 ;  /* 0x000000184ca8723c */ /* 0x080ff000000018a8 */
[-C--:B------:R-:W-:Y:S08]  /*4b50*/  HMMA.16816.F32 R60, R12, R24.reuse, R60 ;  /* 0x000000180c3c723c */ /* 0x080ff0000000183c */
[----:B------:R-:W-:Y:S01]  /*4b60*/  HMMA.16816.F32 R92, R80, R24, R92 ;  /* 0x00000018505c723c */ /* 0x000fe2000000185c */
[----:B------:R-:W-:-:S02]  /*4b70*/  LEA R28, R232, UR20, 0x1 ;  /* 0x00000014e81c7c11 */ /* 0x000fc4000f8e08ff */
[----:B------:R-:W-:-:S04]  /*4b80*/  LEA R20, R224, UR20, 0x1 ;  /* 0x00000014e0147c11 */ /* 0x000fc8000f8e08ff */
[----:B------:R-:W1:Y:S01]  /*4b90*/  LDSM.16.MT88.4 R28, [R28+0x18000] ;  /* 0x018000001c1c783b */ /* 0x000e620000004200 */
[-C--:B--2---:R-:W-:Y:S03]  /*4ba0*/  HMMA.16816.F32 R128, R8, R32.reuse, R128 ;  /* 0x000000200880723c */ /* 0x084fe60000001880 */
[----:B------:R-:W2:Y:S05]  /*4bb0*/  LDSM.16.MT88.4 R20, [R20+0x18000] ;  /* 0x018000001414783b */ /* 0x000eaa0000004200 */
[-C--:B------:R-:W-:Y:S08]  /*4bc0*/  HMMA.16816.F32 R160, R76, R32.reuse, R160 ;  /* 0x000000204ca0723c */ /* 0x080ff000000018a0 */
[-C--:B------:R-:W-:Y:S08]  /*4bd0*/  HMMA.16816.F32 R52, R12, R32.reuse, R52 ;  /* 0x000000200c34723c */ /* 0x080ff00000001834 */
[----:B------:R-:W-:Y:S08]  /*4be0*/  HMMA.16816.F32 R184, R80, R32, R184 ;  /* 0x0000002050b8723c */ /* 0x000ff000000018b8 */
[-C--:B------:R-:W-:Y:S08]  /*4bf0*/  HMMA.16816.F32 R124, R88, R38.reuse, R124 ;  /* 0x00000026587c723c */ /* 0x080ff0000000187c */
[-C--:B------:R-:W-:Y:S08]  /*4c00*/  HMMA.16816.F32 R156, R112, R38.reuse, R156 ;  /* 0x00000026709c723c */ /* 0x080ff0000000189c */
[----:B------:R-:W-:Y:S08]  /*4c10*/  HMMA.16816.F32 R48, R116, R38, R48 ;  /* 0x000000267430723c */ /* 0x000ff00000001830 */
[-C--:B------:R-:W-:Y:S08]  /*4c20*/  HMMA.16816.F32 R136, R88, R26.reuse, R136 ;  /* 0x0000001a5888723c */ /* 0x080ff00000001888 */
[-C--:B------:R-:W-:Y:S08]  /*4c30*/  HMMA.16816.F32 R168, R112, R26.reuse, R168 ;  /* 0x0000001a70a8723c */ /* 0x080ff000000018a8 */
[----:B------:R-:W-:Y:S08]  /*4c40*/  HMMA.16816.F32 R60, R116, R26, R60 ;  /* 0x0000001a743c723c */ /* 0x000ff0000000183c */
[C---:B------:R-:W-:Y:S07]  /*4c50*/  HMMA.16816.F32 R36, R84.reuse, R38, R16 ;  /* 0x000000265424723c */ /* 0x040fee0000001810 */
[----:B------:R-:W-:Y:S01]  /*4c60*/  LEA R16, R220, UR20, 0x1 ;  /* 0x00000014dc107c11 */ /* 0x000fe2000f8e08ff */
[----:B------:R-:W-:Y:S05]  /*4c70*/  HMMA.16816.F32 R24, R84, R26, R92 ;  /* 0x0000001a5418723c */ /* 0x000fea000000185c */
[----:B------:R-:W3:Y:S02]  /*4c80*/  LDSM.16.MT88.4 R16, [R16+0x18000] ;  /* 0x018000001010783b */ /* 0x000ee40000004200 */
[----:B------:R-:W-:-:S06]  /*4c90*/  LEA R92, R216, UR20, 0x1 ;  /* 0x00000014d85c7c11 */ /* 0x000fcc000f8e08ff */
[----:B------:R-:W4:Y:S01]  /*4ca0*/  LDSM.16.MT88.4 R92, [R92+0x18000] ;  /* 0x018000005c5c783b */ /* 0x000f220000004200 */
[-C--:B------:R-:W-:Y:S08]  /*4cb0*/  HMMA.16816.F32 R128, R88, R34.reuse, R128 ;  /* 0x000000225880723c */ /* 0x080ff00000001880 */
[-C--:B------:R-:W-:Y:S08]  /*4cc0*/  HMMA.16816.F32 R160, R112, R34.reuse, R160 ;  /* 0x0000002270a0723c */ /* 0x080ff000000018a0 */
[-C--:B------:R-:W-:Y:S08]  /*4cd0*/  HMMA.16816.F32 R52, R116, R34.reuse, R52 ;  /* 0x000000227434723c */ /* 0x080ff00000001834 */
[----:B------:R-:W-:Y:S01]  /*4ce0*/  HMMA.16816.F32 R32, R84, R34, R184 ;  /* 0x000000225420723c */ /* 0x000fe200000018b8 */
[----:B------:R-:W5:Y:S07]  /*4cf0*/  S2R R187, SR_TID.X ;  /* 0x0000000000bb7919 */ /* 0x000f6e0000002100 */
[----:B-1----:R-:W-:Y:S01]  /*4d00*/  HMMA.16816.F32 R132, R8, R28, R132 ;  /* 0x0000001c0884723c */ /* 0x002fe20000001884 */
[----:B------:R-:W-:-:S07]  /*4d10*/  UISETP.GE.AND UP1, UPT, UR4, UR11, UPT ;  /* 0x0000000b0400728c */ /* 0x000fce000bf26270 */
[C---:B--2---:R-:W-:Y:S08]  /*4d20*/  HMMA.16816.F32 R140, R8.reuse, R20, R140 ;  /* 0x00000014088c723c */ /* 0x044ff0000000188c */
[----:B---3--:R-:W-:Y:S01]  /*4d30*/  HMMA.16816.F32 R144, R8, R16, R144 ;  /* 0x000000100890723c */ /* 0x008fe20000001890 */
[----:B-----5:R-:W-:-:S07]  /*4d40*/  IMAD.SHL.U32 R187, R187, 0x8, RZ ;  /* 0x00000008bbbb7824 */ /* 0x020fce00078e00ff */
[----:B----4-:R-:W-:Y:S01]  /*4d50*/  HMMA.16816.F32 R148, R8, R92, R148 ;  /* 0x0000005c0894723c */ /* 0x010fe20000001894 */
[----:B------:R-:W-:Y:S01]  /*4d60*/  LOP3.LUT R187, R187, 0x78, RZ, 0xc0, !PT ;  /* 0x00000078bbbb7812 */ /* 0x000fe200078ec0ff */
[----:B------:R-:W-:-:S03]  /*4d70*/  UIADD3 UR15, UR15, 0x1, URZ ;  /* 0x000000010f0f7890 */ /* 0x000fc6000fffe03f */
[----:B------:R-:W-:Y:S02]  /*4d80*/  ISETP.GE.AND P0, PT, R187, UR14, PT ;  /* 0x0000000ebb007c0c */ /* 0x000fe4000bf06270 */
[----:B------:R-:W-:Y:S02]  /*4d90*/  PLOP3.LUT P1, PT, PT, PT, UP1, 0x40, 0x0 ;  /* 0x000000000000781c */ /* 0x000fe40003f2e818 */
[----:B------:R-:W-:Y:S01]  /*4da0*/  SEL R8, RZ, 0x10, P0 ;  /* 0x00000010ff087807 */ /* 0x000fe20000000000 */
[----:B------:R-:W-:Y:S01]  /*4db0*/  UISETP.GT.AND UP0, UPT, UR15, 0x2, UPT ;  /* 0x000000020f00788c */ /* 0x000fe2000bf04270 */
[----:B------:R-:W-:Y:S02]  /*4dc0*/  LOP3.LUT R187, R0, 0x8, RZ, 0xfc, !PT ;  /* 0x0000000800bb7812 */ /* 0x000fe400078efcff */
[----:B------:R-:W-:Y:S01]  /*4dd0*/  SEL R8, R8, RZ, P1 ;  /* 0x000000ff08087207 */ /* 0x000fe20000800000 */
[----:B------:R-:W-:Y:S01]  /*4de0*/  USEL UR15, UR15, URZ, !UP0 ;  /* 0x0000003f0f0f7287 */ /* 0x000fe2000c000000 */
[----:B------:R-:W-:-:S02]  /*4df0*/  ISETP.GE.AND P1, PT, R187, UR14, PT ;  /* 0x0000000ebb007c0c */ /* 0x000fc4000bf26270 */
[----:B------:R-:W-:Y:S02]  /*4e00*/  ISETP.NE.U32.AND P5, PT, R8, RZ, PT ;  /* 0x000000ff0800720c */ /* 0x000fe40003fa5070 */
[C---:B------:R-:W-:Y:S01]  /*4e10*/  ISETP.GE.AND P0, PT, R0.reuse, UR14, PT ;  /* 0x0000000e00007c0c */ /* 0x040fe2000bf06270 */
[----:B------:R-:W-:Y:S01]  /*4e20*/  HMMA.16816.F32 R132, R88, R30, R132 ;  /* 0x0000001e5884723c */ /* 0x000fe20000001884 */
[----:B------:R-:W-:Y:S02]  /*4e30*/  PLOP3.LUT P3, PT, PT, PT, UP1, 0x40, 0x0 ;  /* 0x000000000000781c */ /* 0x000fe40003f6e818 */
[----:B------:R-:W-:Y:S02]  /*4e40*/  SEL R8, RZ, 0x10, P1 ;  /* 0x00000010ff087807 */ /* 0x000fe40000800000 */
[----:B------:R-:W-:-:S03]  /*4e50*/  LOP3.LUT R185, R0, 0x10, RZ, 0xfc, !PT ;  /* 0x0000001000b97812 */ /* 0x000fc600078efcff */
[----:B------:R-:W-:Y:S01]  /*4e60*/  HMMA.16816.F32 R140, R88, R22, R140 ;  /* 0x00000016588c723c */ /* 0x000fe2000000188c */
[----:B------:R-:W-:Y:S02]  /*4e70*/  PLOP3.LUT P2, PT, PT, PT, UP1, 0x40, 0x0 ;  /* 0x000000000000781c */ /* 0x000fe40003f4e818 */
[----:B------:R-:W-:Y:S02]  /*4e80*/  SEL R9, RZ, 0x10, P0 ;  /* 0x00000010ff097807 */ /* 0x000fe40000000000 */
[----:B------:R-:W-:-:S03]  /*4e90*/  SEL R8, R8, RZ, P3 ;  /* 0x000000ff08087207 */ /* 0x000fc60001800000 */
[----:B------:R-:W-:Y:S01]  /*4ea0*/  HMMA.16816.F32 R144, R88, R18, R144 ;  /* 0x000000125890723c */ /* 0x000fe20000001890 */
[C---:B------:R-:W-:Y:S02]  /*4eb0*/  LOP3.LUT R186, R0.reuse, 0x18, RZ, 0xfc, !PT ;  /* 0x0000001800ba7812 */ /* 0x040fe400078efcff */
[----:B------:R-:W-:-:S05]  /*4ec0*/  LOP3.LUT R187, R0, 0x20, RZ, 0xfc, !PT ;  /* 0x0000002000bb7812 */ /* 0x000fca00078efcff */
[----:B------:R-:W-:Y:S01]  /*4ed0*/  HMMA.16816.F32 R148, R88, R94, R148 ;  /* 0x0000005e5894723c */ /* 0x000fe20000001894 */
[----:B------:R-:W-:-:S06]  /*4ee0*/  ISETP.GE.AND P3, PT, R185, UR14, PT ;  /* 0x0000000eb9007c0c */ /* 0x000fcc000bf66270 */
[----:B------:R-:W-:Y:S01]  /*4ef0*/  IMAD.U32 R88, RZ, RZ, UR15 ;  /* 0x0000000fff587e24 */ /* 0x000fe2000f8e00ff */
[----:B------:R-:W-:Y:S01]  /*4f00*/  HMMA.16816.F32 R56, R12, R28, R56 ;  /* 0x0000001c0c38723c */ /* 0x000fe20000001838 */
[----:B------:R-:W-:Y:S02]  /*4f10*/  SEL R9, R9, RZ, P2 ;  /* 0x000000ff09097207 */ /* 0x000fe40001000000 */
[----:B------:R-:W-:Y:S01]  /*4f20*/  IMAD R88, R88, 0x8000, R2 ;  /* 0x0000800058587824 */ /* 0x000fe200078e0202 */
[----:B------:R-:W-:-:S04]  /*4f30*/  ISETP.NE.U32.AND P2, PT, R8, RZ, PT ;  /* 0x000000ff0800720c */ /* 0x000fc80003f45070 */
[----:B------:R-:W-:Y:S01]  /*4f40*/  HMMA.16816.F32 R64, R12, R20, R64 ;  /* 0x000000140c40723c */ /* 0x000fe20000001840 */
[----:B------:R-:W-:Y:S02]  /*4f50*/  ISETP.GE.AND P1, PT, R186, UR14, PT ;  /* 0x0000000eba007c0c */ /* 0x000fe4000bf26270 */
[----:B------:R-:W-:-:S05]  /*4f60*/  ISETP.GE.AND P0, PT, R187, UR14, PT ;  /* 0x0000000ebb007c0c */ /* 0x000fca000bf06270 */
[----:B------:R-:W-:Y:S01]  /*4f70*/  HMMA.16816.F32 R68, R12, R16, R68 ;  /* 0x000000100c44723c */ /* 0x000fe20000001844 */
[----:B------:R-:W-:Y:S01]  /*4f80*/  PLOP3.LUT P6, PT, PT, PT, UP1, 0x40, 0x0 ;  /* 0x000000000000781c */ /* 0x000fe20003fce818 */
[----:B------:R-:W1:Y:S01]  /*4f90*/  S2R R187, SR_TID.X ;  /* 0x0000000000bb7919 */ /* 0x000e620000002100 */
[----:B------:R-:W-:-:S05]  /*4fa0*/  SEL R8, RZ, 0x10, P3 ;  /* 0x00000010ff087807 */ /* 0x000fca0001800000 */
[----:B------:R-:W-:Y:S01]  /*4fb0*/  HMMA.16816.F32 R72, R12, R92, R72 ;  /* 0x0000005c0c48723c */ /* 0x000fe20000001848 */
[----:B------:R-:W-:-:S06]  /*4fc0*/  ISETP.NE.U32.AND P4, PT, R9, RZ, PT ;  /* 0x000000ff0900720c */ /* 0x000fcc0003f85070 */
[----:B------:R-:W-:Y:S02]  /*4fd0*/  IMAD.MOV.U32 R12, RZ, RZ, R6 ;  /* 0x000000ffff0c7224 */ /* 0x000fe400078e0006 */
[----:B------:R-:W-:Y:S01]  /*4fe0*/  IMAD.MOV.U32 R13, RZ, RZ, R3 ;  /* 0x000000ffff0d7224 */ /* 0x000fe200078e0003 */
[----:B------:R-:W-:Y:S01]  /*4ff0*/  BAR.SYNC.DEFER_BLOCKING 0x0 ;  /* 0x0000000000007b1d */ /* 0x000fe20000010000 */
[----:B------:R-:W-:Y:S02]  /*5000*/  PLOP3.LUT P3, PT, PT, PT, UP1, 0x40, 0x0 ;  /* 0x000000000000781c */ /* 0x000fe40003f6e818 */
[----:B------:R-:W-:Y:S02]  /*5010*/  SEL R9, RZ, 0x10, P1 ;  /* 0x00000010ff097807 */ /* 0x000fe40000800000 */
[----:B------:R-:W-:Y:S02]  /*5020*/  SEL R8, R8, RZ, P6 ;  /* 0x000000ff08087207 */ /* 0x000fe40003000000 */
[----:B------:R-:W-:-:S02]  /*5030*/  SEL R9, R9, RZ, P3 ;  /* 0x000000ff09097207 */ /* 0x000fc40001800000 */
[----:B------:R-:W-:Y:S02]  /*5040*/  ISETP.NE.U32.AND P3, PT, R8, RZ, PT ;  /* 0x000000ff0800720c */ /* 0x000fe40003f65070 */
[----:B------:R-:W-:Y:S02]  /*5050*/  PLOP3.LUT P1, PT, PT, PT, UP1, 0x40, 0x0 ;  /* 0x000000000000781c */ /* 0x000fe40003f2e818 */
[----:B------:R-:W-:Y:S02]  /*5060*/  SEL R11, RZ, 0x10, P0 ;  /* 0x00000010ff0b7807 */ /* 0x000fe40000000000 */
[----:B------:R-:W-:Y:S01]  /*5070*/  IADD3 R8, P6, R188, UR10, RZ ;  /* 0x0000000abc087c10 */ /* 0x000fe2000ffde0ff */
[----:B------:R-:W-:Y:S01]  /*5080*/  @!PT LDS RZ, [RZ] ;  /* 0x00000000fffff984 */ /* 0x000fe20000000800 */
[----:B------:R-:W-:Y:S01]  /*5090*/  @!PT LDS RZ, [RZ] ;  /* 0x00000000fffff984 */ /* 0x000fe20000000800 */
[----:B------:R-:W-:Y:S01]  /*50a0*/  @!PT LDS RZ, [RZ] ;  /* 0x00000000fffff984 */ /* 0x000fe20000000800 */
[----:B------:R2:W-:Y:S04]  /*50b0*/  LDGSTS.E.BYPASS.128 [R88], [R12.64], P5 ;  /* 0x000000000c587fae */ /* 0x0005e8000a901c52 */
[----:B------:R2:W-:Y:S04]  /*50c0*/  LDGSTS.E.BYPASS.128 [R88+0x800], [R12.64], P5 ;  /* 0x008000000c587fae */ /* 0x0005e8000a901c52 */
[----:B------:R2:W-:Y:S04]  /*50d0*/  LDGSTS.E.BYPASS.128 [R88+0x1000], [R12.64], P5 ;  /* 0x010000000c587fae */ /* 0x0005e8000a901c52 */
[----:B------:R2:W-:Y:S04]  /*50e0*/  LDGSTS.E.BYPASS.128 [R88+0x1800], [R12.64], P5 ;  /* 0x018000000c587fae */ /* 0x0005e8000a901c52 */
[----:B------:R2:W-:Y:S04]  /*50f0*/  LDGSTS.E.BYPASS.128 [R88+0x2000], [R12.64], P5 ;  /* 0x020000000c587fae */ /* 0x0005e8000a901c52 */
[----:B------:R2:W-:Y:S04]  /*5100*/  LDGSTS.E.BYPASS.128 [R88+0x2800], [R12.64], P5 ;  /* 0x028000000c587fae */ /* 0x0005e8000a901c52 */
[----:B------:R2:W-:Y:S01]  /*5110*/  LDGSTS.E.BYPASS.128 [R88+0x3000], [R12.64], P5 ;  /* 0x030000000c587fae */ /* 0x0005e2000a901c52 */
[----:B------:R-:W-:-:S03]  /*5120*/  ISETP.NE.U32.AND P0, PT, R9, RZ, PT ;  /* 0x000000ff0900720c */ /* 0x000fc60003f05070 */
[----:B------:R2:W-:Y:S01]  /*5130*/  LDGSTS.E.BYPASS.128 [R88+0x3800], [R12.64], P5 ;  /* 0x038000000c587fae */ /* 0x0005e2000a901c52 */
[----:B------:R-:W-:-:S03]  /*5140*/  SEL R11, R11, RZ, P1 ;  /* 0x000000ff0b0b7207 */ /* 0x000fc60000800000 */
[----:B------:R2:W-:Y:S01]  /*5150*/  LDGSTS.E.BYPASS.128 [R88+0x4000], [R12.64], P5 ;  /* 0x040000000c587fae */ /* 0x0005e2000a901c52 */
[----:B------:R-:W-:-:S03]  /*5160*/  IADD3.X R9, R189, UR9, RZ, P6, !PT ;  /* 0x00000009bd097c10 */ /* 0x000fc6000b7fe4ff */
[----:B------:R2:W-:Y:S01]  /*5170*/  LDGSTS.E.BYPASS.128 [R88+0x4800], [R12.64], P5 ;  /* 0x048000000c587fae */ /* 0x0005e2000a901c52 */
[----:B------:R-:W-:-:S03]  /*5180*/  IADD3 R10, P6, R190, UR10, RZ ;  /* 0x0000000abe0a7c10 */ /* 0x000fc6000ffde0ff */
[----:B------:R2:W-:Y:S01]  /*5190*/  LDGSTS.E.BYPASS.128 [R88+0x5000], [R12.64], P5 ;  /* 0x050000000c587fae */ /* 0x0005e2000a901c52 */
[----:B------:R-:W-:-:S03]  /*51a0*/  LOP3.LUT R14, R0, 0x28, RZ, 0xfc, !PT ;  /* 0x00000028000e7812 */ /* 0x000fc600078efcff */
[----:B------:R2:W-:Y:S01]  /*51b0*/  LDGSTS.E.BYPASS.128 [R88+0x5800], [R12.64], P5 ;  /* 0x058000000c587fae */ /* 0x0005e2000a901c52 */
[----:B------:R-:W-:-:S03]  /*51c0*/  ISETP.NE.U32.AND P1, PT, R11, RZ, PT ;  /* 0x000000ff0b00720c */ /* 0x000fc60003f25070 */
[----:B------:R2:W-:Y:S01]  /*51d0*/  LDGSTS.E.BYPASS.128 [R88+0x6000], [R12.64], P5 ;  /* 0x060000000c587fae */ /* 0x0005e2000a901c52 */
[----:B------:R-:W-:-:S03]  /*51e0*/  IADD3.X R11, R191, UR9, RZ, P6, !PT ;  /* 0x00000009bf0b7c10 */ /* 0x000fc6000b7fe4ff */
[----:B------:R2:W-:Y:S04]  /*51f0*/  LDGSTS.E.BYPASS.128 [R88+0x6800], [R12.64], P5 ;  /* 0x068000000c587fae */ /* 0x0005e8000a901c52 */
[----:B------:R2:W-:Y:S04]  /*5200*/  LDGSTS.E.BYPASS.128 [R88+0x7000], [R12.64], P5 ;  /* 0x070000000c587fae */ /* 0x0005e8000a901c52 */
[----:B------:R2:W-:Y:S04]  /*5210*/  LDGSTS.E.BYPASS.128 [R88+0x7800], [R12.64], P5 ;  /* 0x078000000c587fae */ /* 0x0005e8000a901c52 */
[----:B------:R-:W0:Y:S04]  /*5220*/  LDGDEPBAR ;  /* 0x00000000000079af */ /* 0x000e280000000000 */
[----:B------:R3:W-:Y:S01]  /*5230*/  LDGSTS.E.BYPASS.128 [R88+0x18000], [R8.64], P4 ;  /* 0x1800000008587fae */ /* 0x0007e2000a101c52 */
[----:B------:R-:W-:-:S02]  /*5240*/  ISETP.GE.AND P4, PT, R14, UR14, PT ;  /* 0x0000000e0e007c0c */ /* 0x000fc4000bf86270 */
[----:B------:R-:W-:Y:S01]  /*5250*/  LOP3.LUT R15, R0, 0x30, RZ, 0xfc, !PT ;  /* 0x00000030000f7812 */ /* 0x000fe200078efcff */
[----:B------:R4:W-:Y:S01]  /*5260*/  LDGSTS.E.BYPASS.128 [R88+0x18800], [R10.64], P2 ;  /* 0x188000000a587fae */ /* 0x0009e20009101c52 */
[----:B------:R-:W-:Y:S02]  /*5270*/  PLOP3.LUT P2, PT, PT, PT, UP1, 0x40, 0x0 ;  /* 0x000000000000781c */ /* 0x000fe40003f4e818 */
[----:B------:R-:W-:Y:S02]  /*5280*/  SEL R3, RZ, 0x10, P4 ;  /* 0x00000010ff037807 */ /* 0x000fe40002000000 */
[----:B-1----:R-:W-:Y:S02]  /*5290*/  LEA.HI R14, R187, 0x38, RZ, 0x1c ;  /* 0x00000038bb0e7811 */ /* 0x002fe400078fe0ff */
[----:B---3--:R-:W-:Y:S02]  /*52a0*/  IADD3 R8, P6, R192, UR10, RZ ;  /* 0x0000000ac0087c10 */ /* 0x008fe4000ffde0ff */
[----:B------:R-:W-:-:S02]  /*52b0*/  ISETP.GE.AND P4, PT, R15, UR14, PT ;  /* 0x0000000e0f007c0c */ /* 0x000fc4000bf86270 */
[----:B------:R-:W-:Y:S02]  /*52c0*/  SEL R3, R3, RZ, P2 ;  /* 0x000000ff03037207 */ /* 0x000fe40001000000 */
[----:B------:R-:W-:Y:S02]  /*52d0*/  IADD3.X R9, R193, UR9, RZ, P6, !PT ;  /* 0x00000009c1097c10 */ /* 0x000fe4000b7fe4ff */
[----:B------:R-:W-:Y:S02]  /*52e0*/  ISETP.GE.AND P5, PT, R14, UR14, PT ;  /* 0x0000000e0e007c0c */ /* 0x000fe4000bfa6270 */
[----:B------:R-:W-:Y:S01]  /*52f0*/  PLOP3.LUT P6, PT, PT, PT, UP1, 0x40, 0x0 ;  /* 0x000000000000781c */ /* 0x000fe20003fce818 */
[----:B------:R1:W-:Y:S01]  /*5300*/  LDGSTS.E.BYPASS.128 [R88+0x19000], [R8.64], P3 ;  /* 0x1900000008587fae */ /* 0x0003e20009901c52 */
[----:B------:R-:W-:Y:S02]  /*5310*/  SEL R6, RZ, 0x10, P4 ;  /* 0x00000010ff067807 */ /* 0x000fe40002000000 */
[----:B------:R-:W-:-:S02]  /*5320*/  ISETP.NE.U32.AND P2, PT, R3, RZ, PT ;  /* 0x000000ff0300720c */ /* 0x000fc40003f45070 */
[----:B------:R-:W-:Y:S02]  /*5330*/  SEL R3, RZ, 0x10, P5 ;  /* 0x00000010ff037807 */ /* 0x000fe40002800000 */
[----:B------:R-:W-:Y:S02]  /*5340*/  SEL R6, R6, RZ, P6 ;  /* 0x000000ff06067207 */ /* 0x000fe40003000000 */
[----:B----4-:R-:W-:Y:S02]  /*5350*/  IADD3 R10, P6, R196, UR10, RZ ;  /* 0x0000000ac40a7c10 */ /* 0x010fe4000ffde0ff */
[----:B-1----:R-:W-:Y:S02]  /*5360*/  IADD3 R8, P5, R194, UR10, RZ ;  /* 0x0000000ac2087c10 */ /* 0x002fe4000ffbe0ff */
[----:B------:R-:W-:Y:S02]  /*5370*/  LOP3.LUT R14, R0, 0x40, RZ, 0xfc, !PT ;  /* 0x00000040000e7812 */ /* 0x000fe400078efcff */
[----:B------:R-:W-:-:S02]  /*5380*/  IADD3.X R9, R195, UR9, RZ, P5, !PT ;  /* 0x00000009c3097c10 */ /* 0x000fc4000affe4ff */
[----:B------:R-:W-:Y:S02]  /*5390*/  IADD3.X R11, R197, UR9, RZ, P6, !PT ;  /* 0x00000009c50b7c10 */ /* 0x000fe4000b7fe4ff */
[----:B------:R-:W-:Y:S01]  /*53a0*/  PLOP3.LUT P4, PT, PT, PT, UP1, 0x40, 0x0 ;  /* 0x000000000000781c */ /* 0x000fe20003f8e818 */
[----:B------:R1:W-:Y:S01]  /*53b0*/  LDGSTS.E.BYPASS.128 [R88+0x19800], [R8.64], P0 ;  /* 0x1980000008587fae */ /* 0x0003e20008101c52 */
[----:B------:R-:W-:Y:S02]  /*53c0*/  LOP3.LUT R15, R0, 0x48, RZ, 0xfc, !PT ;  /* 0x00000048000f7812 */ /* 0x000fe400078efcff */
[----:B------:R-:W-:Y:S01]  /*53d0*/  ISETP.GE.AND P0, PT, R14, UR14, PT ;  /* 0x0000000e0e007c0c */ /* 0x000fe2000bf06270 */
[----:B------:R3:W-:Y:S01]  /*53e0*/  LDGSTS.E.BYPASS.128 [R88+0x1a000], [R10.64], P1 ;  /* 0x1a0000000a587fae */ /* 0x0007e20008901c52 */
[----:B------:R-:W-:Y:S02]  /*53f0*/  LOP3.LUT R14, R0, 0x50, RZ, 0xfc, !PT ;  /* 0x00000050000e7812 */ /* 0x000fe400078efcff */
[----:B------:R-:W-:-:S02]  /*5400*/  SEL R3, R3, RZ, P4 ;  /* 0x000000ff03037207 */ /* 0x000fc40002000000 */
[----:B------:R-:W-:Y:S02]  /*5410*/  ISETP.NE.U32.AND P3, PT, R6, RZ, PT ;  /* 0x000000ff0600720c */ /* 0x000fe40003f65070 */
[----:B------:R-:W-:Y:S02]  /*5420*/  ISETP.GE.AND P1, PT, R15, UR14, PT ;  /* 0x0000000e0f007c0c */ /* 0x000fe4000bf26270 */
[----:B------:R-:W-:Y:S02]  /*5430*/  PLOP3.LUT P6, PT, PT, PT, UP1, 0x40, 0x0 ;  /* 0x000000000000781c */ /* 0x000fe40003fce818 */
[----:B------:R-:W-:Y:S02]  /*5440*/  SEL R6, RZ, 0x10, P0 ;  /* 0x00000010ff067807 */ /* 0x000fe40000000000 */
[----:B------:R-:W-:Y:S02]  /*5450*/  ISETP.GE.AND P0, PT, R14, UR14, PT ;  /* 0x0000000e0e007c0c */ /* 0x000fe4000bf06270 */
[----:B------:R-:W-:-:S02]  /*5460*/  ISETP.NE.U32.AND P4, PT, R3, RZ, PT ;  /* 0x000000ff0300720c */ /* 0x000fc40003f85070 */
[----:B------:R-:W-:Y:S02]  /*5470*/  PLOP3.LUT P5, PT, PT, PT, UP1, 0x40, 0x0 ;  /* 0x000000000000781c */ /* 0x000fe40003fae818 */
[----:B------:R-:W-:Y:S02]  /*5480*/  SEL R3, RZ, 0x10, P1 ;  /* 0x00000010ff037807 */ /* 0x000fe40000800000 */
[----:B------:R-:W-:Y:S02]  /*5490*/  SEL R6, R6, RZ, P6 ;  /* 0x000000ff06067207 */ /* 0x000fe40003000000 */
[----:B------:R-:W-:Y:S02]  /*54a0*/  PLOP3.LUT P1, PT, PT, PT, UP1, 0x40, 0x0 ;  /* 0x000000000000781c */ /* 0x000fe40003f2e818 */
[----:B-1----:R-:W-:Y:S02]  /*54b0*/  SEL R8, RZ, 0x10, P0 ;  /* 0x00000010ff087807 */ /* 0x002fe40000000000 */
[----:B------:R-:W-:-:S02]  /*54c0*/  SEL R3, R3, RZ, P5 ;  /* 0x000000ff03037207 */ /* 0x000fc40002800000 */
[----:B------:R-:W-:Y:S02]  /*54d0*/  ISETP.NE.U32.AND P5, PT, R6, RZ, PT ;  /* 0x000000ff0600720c */ /* 0x000fe40003fa5070 */
[----:B---3--:R-:W-:Y:S02]  /*54e0*/  IADD3 R10, P0, R198, UR10, RZ ;  /* 0x0000000ac60a7c10 */ /* 0x008fe4000ff1e0ff */
[----:B------:R-:W-:Y:S02]  /*54f0*/  SEL R6, R8, RZ, P1 ;  /* 0x000000ff08067207 */ /* 0x000fe40000800000 */
[----:B------:R-:W-:Y:S02]  /*5500*/  IADD3 R8, P6, R200, UR10, RZ ;  /* 0x0000000ac8087c10 */ /* 0x000fe4000ffde0ff */
[----:B------:R-:W-:Y:S02]  /*5510*/  IADD3.X R11, R199, UR9, RZ, P0, !PT ;  /* 0x00000009c70b7c10 */ /* 0x000fe400087fe4ff */
[----:B------:R-:W-:-:S02]  /*5520*/  IADD3.X R9, R201, UR9, RZ, P6, !PT ;  /* 0x00000009c9097c10 */ /* 0x000fc4000b7fe4ff */
[C---:B------:R-:W-:Y:S01]  /*5530*/  LOP3.LUT R15, R0.reuse, 0x58, RZ, 0xfc, !PT ;  /* 0x00000058000f7812 */ /* 0x040fe200078efcff */
[----:B------:R1:W-:Y:S01]  /*5540*/  LDGSTS.E.BYPASS.128 [R88+0x1a800], [R10.64], P2 ;  /* 0x1a8000000a587fae */ /* 0x0003e20009101c52 */
[----:B------:R-:W-:Y:S02]  /*5550*/  LOP3.LUT R14, R0, 0x60, RZ, 0xfc, !PT ;  /* 0x00000060000e7812 */ /* 0x000fe400078efcff */
[----:B------:R-:W-:Y:S01]  /*5560*/  ISETP.GE.AND P6, PT, R15, UR14, PT ;  /* 0x0000000e0f007c0c */ /* 0x000fe2000bfc6270 */
[----:B------:R3:W-:Y:S01]  /*5570*/  LDGSTS.E.BYPASS.128 [R88+0x1b000], [R8.64], P3 ;  /* 0x1b00000008587fae */ /* 0x0007e20009901c52 */
[----:B------:R-:W-:Y:S02]  /*5580*/  ISETP.GE.AND P3, PT, R14, UR14, PT ;  /* 0x0000000e0e007c0c */ /* 0x000fe4000bf66270 */
[----:B------:R-:W-:Y:S02]  /*5590*/  ISETP.NE.U32.AND P1, PT, R3, RZ, PT ;  /* 0x000000ff0300720c */ /* 0x000fe40003f25070 */
[----:B-1----:R-:W-:-:S02]  /*55a0*/  IADD3 R10, P2, R202, UR10, RZ ;  /* 0x0000000aca0a7c10 */ /* 0x002fc4000ff5e0ff */
[----:B------:R-:W-:Y:S02]  /*55b0*/  ISETP.NE.U32.AND P0, PT, R6, RZ, PT ;  /* 0x000000ff0600720c */ /* 0x000fe40003f05070 */
[----:B------:R-:W-:Y:S02]  /*55c0*/  IADD3.X R11, R203, UR9, RZ, P2, !PT ;  /* 0x00000009cb0b7c10 */ /* 0x000fe400097fe4ff */
[----:B------:R-:W-:Y:S02]  /*55d0*/  SEL R3, RZ, 0x10, P6 ;  /* 0x00000010ff037807 */ /* 0x000fe40003000000 */
[----:B------:R-:W-:Y:S01]  /*55e0*/  PLOP3.LUT P2, PT, PT, PT, UP1, 0x40, 0x0 ;  /* 0x000000000000781c */ /* 0x000fe20003f4e818 */
[----:B------:R1:W-:Y:S01]  /*55f0*/  LDGSTS.E.BYPASS.128 [R88+0x1b800], [R10.64], P4 ;  /* 0x1b8000000a587fae */ /* 0x0003e2000a101c52 */
[----:B------:R-:W-:Y:S02]  /*5600*/  PLOP3.LUT P6, PT, PT, PT, UP1, 0x40, 0x0 ;  /* 0x000000000000781c */ /* 0x000fe40003fce818 */
[----:B------:R-:W-:-:S02]  /*5610*/  SEL R6, RZ, 0x10, P3 ;  /* 0x00000010ff067807 */ /* 0x000fc40001800000 */
[----:B------:R-:W-:Y:S02]  /*5620*/  LOP3.LUT R14, R0, 0x68, RZ, 0xfc, !PT ;  /* 0x00000068000e7812 */ /* 0x000fe400078efcff */
[----:B---3--:R-:W-:Y:S02]  /*5630*/  IADD3 R8, P3, R204, UR10, RZ ;  /* 0x0000000acc087c10 */ /* 0x008fe4000ff7e0ff */
[----:B------:R-:W-:Y:S02]  /*5640*/  SEL R3, R3, RZ, P2 ;  /* 0x000000ff03037207 */ /* 0x000fe40001000000 */
[----:B------:R-:W-:Y:S02]  /*5650*/  SEL R6, R6, RZ, P6 ;  /* 0x000000ff06067207 */ /* 0x000fe40003000000 */
[----:B------:R-:W-:Y:S02]  /*5660*/  ISETP.GE.AND P6, PT, R14, UR14, PT ;  /* 0x0000000e0e007c0c */ /* 0x000fe4000bfc6270 */
[----:B------:R-:W-:-:S02]  /*5670*/  IADD3.X R9, R205, UR9, RZ, P3, !PT ;  /* 0x00000009cd097c10 */ /* 0x000fc40009ffe4ff */
[----:B------:R-:W-:Y:S02]  /*5680*/  LOP3.LUT R14, R0, 0x70, RZ, 0xfc, !PT ;  /* 0x00000070000e7812 */ /* 0x000fe400078efcff */
[----:B------:R-:W-:Y:S01]  /*5690*/  ISETP.NE.U32.AND P3, PT, R3, RZ, PT ;  /* 0x000000ff0300720c */ /* 0x000fe20003f65070 */
[----:B------:R3:W-:Y:S01]  /*56a0*/  LDGSTS.E.BYPASS.128 [R88+0x1c000], [R8.64], P5 ;  /* 0x1c00000008587fae */ /* 0x0007e2000a901c52 */
[----:B------:R-:W-:Y:S02]  /*56b0*/  PLOP3.LUT P4, PT, PT, PT, UP1, 0x40, 0x0 ;  /* 0x000000000000781c */ /* 0x000fe40003f8e818 */
[----:B------:R-:W-:Y:S02]  /*56c0*/  SEL R3, RZ, 0x10, P6 ;  /* 0x00000010ff037807 */ /* 0x000fe40003000000 */
[----:B------:R-:W-:Y:S02]  /*56d0*/  ISETP.GE.AND P6, PT, R14, UR14, PT ;  /* 0x0000000e0e007c0c */ /* 0x000fe4000bfc6270 */
[----:B------:R-:W-:-:S02]  /*56e0*/  ISETP.NE.U32.AND P2, PT, R6, RZ, PT ;  /* 0x000000ff0600720c */ /* 0x000fc40003f45070 */
[----:B------:R-:W-:Y:S02]  /*56f0*/  SEL R3, R3, RZ, P4 ;  /* 0x000000ff03037207 */ /* 0x000fe40002000000 */
[----:B------:R-:W-:Y:S02]  /*5700*/  LEA.HI R14, R187, 0x78, RZ, 0x1c ;  /* 0x00000078bb0e7811 */ /* 0x000fe400078fe0ff */
[----:B---3--:R-:W-:Y:S02]  /*5710*/  IADD3 R8, P5, R206, UR10, RZ ;  /* 0x0000000ace087c10 */ /* 0x008fe4000ffbe0ff */
[----:B------:R-:W-:Y:S02]  /*5720*/  PLOP3.LUT P4, PT, PT, PT, UP1, 0x40, 0x0 ;  /* 0x000000000000781c */ /* 0x000fe40003f8e818 */
[----:B------:R-:W-:Y:S02]  /*5730*/  SEL R6, RZ, 0x10, P6 ;  /* 0x00000010ff067807 */ /* 0x000fe40003000000 */
[----:B------:R-:W-:-:S02]  /*5740*/  IADD3.X R9, R207, UR9, RZ, P5, !PT ;  /* 0x00000009cf097c10 */ /* 0x000fc4000affe4ff */
[----:B------:R-:W-:Y:S02]  /*5750*/  ISETP.GE.AND P6, PT, R14, UR14, PT ;  /* 0x0000000e0e007c0c */ /* 0x000fe4000bfc6270 */
[----:B------:R-:W-:Y:S01]  /*5760*/  ISETP.NE.U32.AND P5, PT, R3, RZ, PT ;  /* 0x000000ff0300720c */ /* 0x000fe20003fa5070 */
[----:B------:R1:W-:Y:S01]  /*5770*/  LDGSTS.E.BYPASS.128 [R88+0x1c800], [R8.64], P1 ;  /* 0x1c80000008587fae */ /* 0x0003e20008901c52 */
[----:B------:R-:W-:Y:S01]  /*5780*/  SEL R3, R6, RZ, P4 ;  /* 0x000000ff06037207 */ /* 0x000fe20002000000 */
[----:B------:R-:W-:Y:S01]  /*5790*/  HMMA.16816.F32 R164, R76, R28, R164 ;  /* 0x0000001c4ca4723c */ /* 0x000fe200000018a4 */
[----:B------:R-:W-:Y:S02]  /*57a0*/  SEL R6, RZ, 0x10, P6 ;  /* 0x00000010ff067807 */ /* 0x000fe40003000000 */
[----:B------:R-:W-:Y:S02]  /*57b0*/  IADD3 R14, P6, R208, UR10, RZ ;  /* 0x0000000ad00e7c10 */ /* 0x000fe4000ffde0ff */
[----:B------:R-:W-:-:S03]  /*57c0*/  ISETP.NE.U32.AND P1, PT, R3, RZ, PT ;  /* 0x000000ff0300720c */ /* 0x000fc60003f25070 */
[----:B------:R-:W-:Y:S01]  /*57d0*/  HMMA.16816.F32 R172, R76, R20, R172 ;  /* 0x000000144cac723c */ /* 0x000fe200000018ac */
[----:B------:R-:W-:Y:S01]  /*57e0*/  PLOP3.LUT P4, PT, PT, PT, UP1, 0x40, 0x0 ;  /* 0x000000000000781c */ /* 0x000fe20003f8e818 */
[----:B------:R-:W-:Y:S01]  /*57f0*/  UIADD3 UR4, UR4, 0x1, URZ ;  /* 0x0000000104047890 */ /* 0x000fe2000fffe03f */
[----:B------:R-:W-:-:S05]  /*5800*/  IADD3.X R15, R209, UR9, RZ, P6, !PT ;  /* 0x00000009d10f7c10 */ /* 0x000fca000b7fe4ff */
[C---:B------:R-:W-:Y:S08]  /*5810*/  HMMA.16816.F32 R176, R76.reuse, R16, R176 ;  /* 0x000000104cb0723c */ /* 0x040ff000000018b0 */
[----:B------:R-:W-:Y:S01]  /*5820*/  HMMA.16816.F32 R40, R76, R92, R40 ;  /* 0x0000005c4c28723c */ /* 0x000fe20000001828 */
[----:B------:R-:W-:Y:S01]  /*5830*/  SEL R6, R6, RZ, P4 ;  /* 0x000000ff06067207 */ /* 0x000fe20002000000 */
[----:B------:R-:W-:Y:S01]  /*5840*/  UISETP.NE.AND UP0, UPT, UR7, UR4, UPT ;  /* 0x000000040700728c */ /* 0x000fe2000bf05270 */
[----:B------:R3:W-:Y:S04]  /*5850*/  LDGSTS.E.BYPASS.128 [R88+0x1d000], [R14.64], P0 ;  /* 0x1d0000000e587fae */ /* 0x0007e80008101c52 */
[----:B------:R-:W-:Y:S01]  /*5860*/  IMAD.U32 R76, RZ, RZ, UR10 ;  /* 0x0000000aff4c7e24 */ /* 0x000fe2000f8e00ff */
[----:B------:R-:W-:Y:S01]  /*5870*/  HMMA.16816.F32 R180, R80, R28, R180 ;  /* 0x0000001c50b4723c */ /* 0x000fe200000018b4 */
[----:B------:R-:W-:-:S07]  /*5880*/  IMAD.U32 R77, RZ, RZ, UR9 ;  /* 0x00000009ff4d7e24 */ /* 0x000fce000f8e00ff */
[----:B------:R-:W-:Y:S01]  /*5890*/  HMMA.16816.F32 R96, R80, R20, R96 ;  /* 0x000000145060723c */ /* 0x000fe20000001860 */
[----:B------:R-:W-:-:S07]  /*58a0*/  IMAD.WIDE R78, R212, 0x2, R76 ;  /* 0x00000002d44e7825 */ /* 0x000fce00078e024c */
[C---:B------:R-:W-:Y:S08]  /*58b0*/  HMMA.16816.F32 R100, R80.reuse, R16, R100 ;  /* 0x000000105064723c */ /* 0x040ff00000001864 */
[----:B------:R-:W-:Y:S07]  /*58c0*/  HMMA.16816.F32 R104, R80, R92, R104 ;  /* 0x0000005c5068723c */ /* 0x000fee0000001868 */
[----:B------:R-:W-:-:S04]  /*58d0*/  IMAD.WIDE R82, R210, 0x2, R76 ;  /* 0x00000002d2527825 */ /* 0x000fc800078e024c */
[--C-:B------:R-:W-:Y:S01]  /*58e0*/  IMAD.WIDE R80, R211, 0x2, R76.reuse ;  /* 0x00000002d3507825 */ /* 0x100fe200078e024c */
[----:B------:R2:W-:Y:S03]  /*58f0*/  LDGSTS.E.BYPASS.128 [R88+0x1d800], [R82.64], P3 ;  /* 0x1d80000052587fae */ /* 0x0005e60009901c52 */
[----:B------:R-:W-:Y:S01]  /*5900*/  IMAD.WIDE R76, R213, 0x2, R76 ;  /* 0x00000002d54c7825 */ /* 0x000fe200078e024c */
[----:B------:R2:W-:Y:S01]  /*5910*/  LDGSTS.E.BYPASS.128 [R88+0x1e000], [R80.64], P2 ;  /* 0x1e00000050587fae */ /* 0x0005e20009101c52 */
[----:B------:R-:W-:-:S03]  /*5920*/  ISETP.NE.U32.AND P4, PT, R6, RZ, PT ;  /* 0x000000ff0600720c */ /* 0x000fc60003f85070 */
[----:B------:R2:W-:Y:S01]  /*5930*/  LDGSTS.E.BYPASS.128 [R88+0x1e800], [R78.64], P5 ;  /* 0x1e8000004e587fae */ /* 0x0005e2000a901c52 */
[----:B---3--:R-:W-:-:S03]  /*5940*/  IADD3 R14, P0, R214, UR10, RZ ;  /* 0x0000000ad60e7c10 */ /* 0x008fc6000ff1e0ff */
[----:B------:R2:W-:Y:S01]  /*5950*/  LDGSTS.E.BYPASS.128 [R88+0x1f000], [R76.64], P1 ;  /* 0x1f0000004c587fae */ /* 0x0005e20008901c52 */
[----:B------:R-:W-:Y:S02]  /*5960*/  PLOP3.LUT P1, PT, PT, PT, UP0, 0x80, 0x0 ;  /* 0x000000000000781c */ /* 0x000fe40003f2f008 */
[----:B------:R-:W-:Y:S01]  /*5970*/  IADD3.X R15, R215, UR9, RZ, P0, !PT ;  /* 0x00000009d70f7c10 */ /* 0x000fe200087fe4ff */
[----:B------:R-:W-:Y:S01]  /*5980*/  ULEA UR10, UP1, UR12, UR10, 0x1 ;  /* 0x0000000a0c0a7291 */ /* 0x000fe2000f82083f */
[----:B------:R-:W-:Y:S01]  /*5990*/  IADD3 R6, P0, R12, 0x100, RZ ;  /* 0x000001000c067810 */ /* 0x000fe20007f1e0ff */
[----:B------:R-:W-:Y:S01]  /*59a0*/  HMMA.16816.F32 R164, R112, R30, R164 ;  /* 0x0000001e70a4723c */ /* 0x000fe200000018a4 */
[----:B------:R-:W-:Y:S01]  /*59b0*/  UIADD3 UR14, UR14, -0x80, URZ ;  /* 0xffffff800e0e7890 */ /* 0x000fe2000fffe03f */
[----:B------:R2:W-:Y:S01]  /*59c0*/  LDGSTS.E.BYPASS.128 [R88+0x1f800], [R14.64], P4 ;  /* 0x1f8000000e587fae */ /* 0x0005e2000a101c52 */
[----:B------:R-:W-:-:S03]  /*59d0*/  UIADD3.X UR9, UR9, UR17, URZ, UP1, !UPT ;  /* 0x0000001109097290 */ /* 0x000fc60008ffe43f */
[----:B------:R-:W0:Y:S02]  /*59e0*/  LDGDEPBAR ;  /* 0x00000000000079af */ /* 0x000e240000000000 */
[----:B------:R-:W-:Y:S01]  /*59f0*/  HMMA.16816.F32 R56, R116, R30, R56 ;  /* 0x0000001e7438723c */ /* 0x000fe20000001838 */
[----:B------:R-:W-:-:S07]  /*5a00*/  IMAD.X R3, RZ, RZ, R13, P0 ;  /* 0x000000ffff037224 */ /* 0x000fce00000e060d */
[-C--:B------:R-:W-:Y:S08]  /*5a10*/  HMMA.16816.F32 R172, R112, R22.reuse, R172 ;  /* 0x0000001670ac723c */ /* 0x080ff000000018ac */
[----:B------:R-:W-:Y:S08]  /*5a20*/  HMMA.16816.F32 R64, R116, R22, R64 ;  /* 0x000000167440723c */ /* 0x000ff00000001840 */
[-C--:B------:R-:W-:Y:S08]  /*5a30*/  HMMA.16816.F32 R176, R112, R18.reuse, R176 ;  /* 0x0000001270b0723c */ /* 0x080ff000000018b0 */
[----:B------:R-:W-:Y:S08]  /*5a40*/  HMMA.16816.F32 R68, R116, R18, R68 ;  /* 0x000000127444723c */ /* 0x000ff00000001844 */
[C---:B------:R-:W-:Y:S08]  /*5a50*/  HMMA.16816.F32 R28, R84.reuse, R30, R180 ;  /* 0x0000001e541c723c */ /* 0x040ff000000018b4 */
[C---:B------:R-:W-:Y:S08]  /*5a60*/  HMMA.16816.F32 R20, R84.reuse, R22, R96 ;  /* 0x000000165414723c */ /* 0x040ff00000001860 */
[----:B------:R-:W-:Y:S08]  /*5a70*/  HMMA.16816.F32 R16, R84, R18, R100 ;  /* 0x000000125410723c */ /* 0x000ff00000001864 */
[-C--:B------:R-:W-:Y:S08]  /*5a80*/  HMMA.16816.F32 R40, R112, R94.reuse, R40 ;  /* 0x0000005e7028723c */ /* 0x080ff00000001828 */
[-C--:B------:R-:W-:Y:S08]  /*5a90*/  HMMA.16816.F32 R72, R116, R94.reuse, R72 ;  /* 0x0000005e7448723c */ /* 0x080ff00000001848 */
[----:B-1----:R-:W-:Y:S01]  /*5aa0*/  HMMA.16816.F32 R8, R84, R94, R104 ;  /* 0x0000005e5408723c */ /* 0x002fe20000001868 */
[----:B--2---:R-:W-:Y:S01]  /*5ab0*/  @!P1 CALL.REL.NOINC `(.L_x_2) ;  /* 0x0000001000009944 */ /* 0x004fe20003c00000 */
[----:B------:R-:W-:Y:S06]  /*5ac0*/  BRA `(.L_x_3) ;  /* 0xffffda3000007947 */ /* 0x000fec000383ffff */
.L_x_2:
[----:B------:R-:W-:-:S06]  /*5ad0*/  NOP ;  /* 0x0000000000007918 */ /* 0x000fcc0000000000 */
[----:B------:R-:W-:-:S15]  /*5ae0*/  NOP ;  /* 0x0000000000007918 */ /* 0x000fde0000000000 */
[----:B------:R-:W-:-:S01]  /*5af0*/  NOP ;  /* 0x0000000000007918 */ /* 0x000fc20000000000 */
[----:B------:R-:W-:Y:S02]  /*5b00*/  F2FP.PACK_AB R2, R11, R10 ;  /* 0x0000000a0b02723e */ /* 0x000fe400000000ff */
[----:B------:R-:W-:-:S02]  /*5b10*/  F2FP.PACK_AB R3, R9, R8 ;  /* 0x000000080903723e */ /* 0x000fc400000000ff */
[----:B------:R-:W-:Y:S02]  /*5b20*/  F2FP.PACK_AB R4, R19, R18 ;  /* 0x000000121304723e */ /* 0x000fe400000000ff */
[----:B------:R-:W-:Y:S02]  /*5b30*/  F2FP.PACK_AB R5, R17, R16 ;  /* 0x000000101105723e */ /* 0x000fe400000000ff */
[----:B------:R-:W-:Y:S02]  /*5b40*/  F2FP.PACK_AB R6, R23, R22 ;  /* 0x000000161706723e */ /* 0x000fe400000000ff */
[----:B------:R-:W-:Y:S02]  /*5b50*/  F2FP.PACK_AB R76, R21, R20 ;  /* 0x00000014154c723e */ /* 0x000fe400000000ff */
        /* <DEDUP_REMOVED lines=58> */
.L_x_1:
[----:B------:R-:W1:Y:S01]  /*5f00*/  S2R R89, SR_TID.X ;  /* 0x0000000000597919 */ /* 0x000e620000002100 */
[----:B------:R-:W-:-:S04]  /*5f10*/  DEPBAR.LE SB0, 0x0 ;  /* 0x000080000000791a */ /* 0x000fc80000000000 */
[----:B------:R-:W2:Y:S01]  /*5f20*/  S2R R14, SR_TID.X ;  /* 0x00000000000e7919 */ /* 0x000ea20000002100 */
[----:B------:R-:W-:Y:S01]  /*5f30*/  UIADD3 UR4, -UR22, URZ, URZ ;  /* 0x0000003f16047290 */ /* 0x000fe2000fffe13f */
[----:B------:R-:W-:Y:S01]  /*5f40*/  ISETP.GE.AND P0, PT, R7, c[0x0][0x178], PT ;  /* 0x00005e0007007a0c */ /* 0x000fe20003f06270 */
[----:B------:R-:W-:Y:S01]  /*5f50*/  IMAD.MOV.U32 R92, RZ, RZ, 0x2 ;  /* 0x00000002ff5c7424 */ /* 0x000fe200078e00ff */
[----:B------:R-:W3:Y:S01]  /*5f60*/  S2R R17, SR_TID.X ;  /* 0x0000000000117919 */ /* 0x000ee20000002100 */
[----:B------:R-:W-:-:S03]  /*5f70*/  UIMAD UR8, UR8, UR4, UR21 ;  /* 0x00000004080872a4 */ /* 0x000fc6000f8e0215 */
[----:B------:R-:W4:Y:S01]  /*5f80*/  S2R R90, SR_TID.X ;  /* 0x00000000005a7919 */ /* 0x000f220000002100 */
[----:B------:R-:W-:-:S04]  /*5f90*/  ULEA UR8, UR6, UR8, 0x3 ;  /* 0x0000000806087291 */ /* 0x000fc8000f8e183f */
[----:B------:R-:W-:Y:S01]  /*5fa0*/  USHF.L.U32 UR8, UR8, 0x7, URZ ;  /* 0x0000000708087899 */ /* 0x000fe2000800063f */
[C---:B-1----:R-:W-:Y:S02]  /*5fb0*/  IMAD.SHL.U32 R13, R89.reuse, 0x20, RZ ;  /* 0x00000020590d7824 */ /* 0x042fe400078e00ff */
[C---:B------:R-:W-:Y:S01]  /*5fc0*/  IMAD.SHL.U32 R12, R89.reuse, 0x2, RZ ;  /* 0x00000002590c7824 */ /* 0x040fe200078e00ff */
[----:B------:R-:W-:Y:S02]  /*5fd0*/  LEA.HI R89, R89, 0x78, RZ, 0x1c ;  /* 0x0000007859597811 */ /* 0x000fe400078fe0ff */
[----:B------:R-:W-:Y:S01]  /*5fe0*/  IMAD.U32 R71, RZ, RZ, UR8 ;  /* 0x00000008ff477e24 */ /* 0x000fe2000f8e00ff */
[----:B------:R-:W-:Y:S01]  /*5ff0*/  LOP3.LUT R13, R13, 0x180, RZ, 0xc0, !PT ;  /* 0x000001800d0d7812 */ /* 0x000fe200078ec0ff */
[C---:B--2---:R-:W-:Y:S01]  /*6000*/  IMAD.SHL.U32 R15, R14.reuse, 0x8, RZ ;  /* 0x000000080e0f7824 */ /* 0x044fe200078e00ff */
[----:B------:R-:W-:Y:S02]  /*6010*/  LOP3.LUT R14, R14, 0x10, RZ, 0xc0, !PT ;  /* 0x000000100e0e7812 */ /* 0x000fe400078ec0ff */
[----:B------:R-:W-:-:S02]  /*6020*/  LOP3.LUT R12, R13, 0x6, R12, 0xf8, !PT ;  /* 0x000000060d0c7812 */ /* 0x000fc400078ef80c */
[----:B------:R-:W-:Y:S01]  /*6030*/  LOP3.LUT R13, R15, 0x3f8, RZ, 0xc0, !PT ;  /* 0x000003f80f0d7812 */ /* 0x000fe200078ec0ff */
[----:B------:R-:W-:Y:S01]  /*6040*/  IMAD.U32 R15, RZ, RZ, UR13 ;  /* 0x0000000dff0f7e24 */ /* 0x000fe2000f8e00ff */
[----:B---3--:R-:W-:Y:S01]  /*6050*/  SHF.R.U32.HI R18, RZ, 0x1, R17 ;  /* 0x00000001ff127819 */ /* 0x008fe20000011611 */
[----:B------:R-:W-:Y:S01]  /*6060*/  IMAD R12, R14, 0x20, R12 ;  /* 0x000000200e0c7824 */ /* 0x000fe200078e020c */
[C---:B------:R-:W-:Y:S01]  /*6070*/  LOP3.LUT R14, R13.reuse, 0x400, RZ, 0xfc, !PT ;  /* 0x000004000d0e7812 */ /* 0x040fe200078efcff */
[C---:B------:R-:W-:Y:S01]  /*6080*/  IMAD.SHL.U32 R16, R13.reuse, 0x2, RZ ;  /* 0x000000020d107824 */ /* 0x040fe200078e00ff */
[----:B------:R-:W-:Y:S02]  /*6090*/  LOP3.LUT R18, R18, 0x38, RZ, 0xc0, !PT ;  /* 0x0000003812127812 */ /* 0x000fe400078ec0ff */
[----:B------:R-:W-:Y:S02]  /*60a0*/  LOP3.LUT R12, R12, UR5, R15, 0xfe, !PT ;  /* 0x000000050c0c7c12 */ /* 0x000fe4000f8efe0f */
[----:B------:R-:W-:Y:S01]  /*60b0*/  LOP3.LUT R15, R13, 0x800, RZ, 0xfc, !PT ;  /* 0x000008000d0f7812 */ /* 0x000fe200078efcff */
[----:B------:R-:W-:Y:S01]  /*60c0*/  IMAD R85, R18, 0x2, R16 ;  /* 0x0000000212557824 */ /* 0x000fe200078e0210 */
[----:B------:R-:W-:Y:S01]  /*60d0*/  BAR.SYNC.DEFER_BLOCKING 0x0 ;  /* 0x0000000000007b1d */ /* 0x000fe20000010000 */
[----:B------:R-:W-:-:S02]  /*60e0*/  SHF.R.U32.HI R14, RZ, 0x3, R14 ;  /* 0x00000003ff0e7819 */ /* 0x000fc4000001160e */
[----:B------:R-:W-:Y:S02]  /*60f0*/  LOP3.LUT R17, R13, 0xc00, RZ, 0xfc, !PT ;  /* 0x00000c000d117812 */ /* 0x000fe400078efcff */
[----:B------:R-:W-:Y:S02]  /*6100*/  SHF.R.U32.HI R13, RZ, 0x3, R15 ;  /* 0x00000003ff0d7819 */ /* 0x000fe4000001160f */
[----:B------:R-:W-:Y:S02]  /*6110*/  LOP3.LUT R15, R14, 0xf0, RZ, 0xc0, !PT ;  /* 0x000000f00e0f7812 */ /* 0x000fe400078ec0ff */
[----:B------:R-:W-:Y:S02]  /*6120*/  LOP3.LUT R14, R12, 0x400, RZ, 0xfc, !PT ;  /* 0x000004000c0e7812 */ /* 0x000fe400078efcff */
[----:B------:R-:W-:Y:S01]  /*6130*/  SHF.R.U32.HI R18, RZ, 0x3, R17 ;  /* 0x00000003ff127819 */ /* 0x000fe20000011611 */
[----:B------:R-:W-:Y:S01]  /*6140*/  IMAD.IADD R86, R16, 0x1, R15 ;  /* 0x0000000110567824 */ /* 0x000fe200078e020f */
[----:B------:R-:W-:-:S02]  /*6150*/  LOP3.LUT R17, R13, 0x170, RZ, 0xc0, !PT ;  /* 0x000001700d117812 */ /* 0x000fc400078ec0ff */
[----:B------:R-:W-:Y:S02]  /*6160*/  SHF.R.U32.HI R13, RZ, 0x3, R12 ;  /* 0x00000003ff0d7819 */ /* 0x000fe4000001160c */
[----:B------:R-:W-:Y:S01]  /*6170*/  SHF.R.U32.HI R14, RZ, 0x3, R14 ;  /* 0x00000003ff0e7819 */ /* 0x000fe2000001160e */
[----:B------:R-:W-:Y:S01]  /*6180*/  IMAD.IADD R87, R16, 0x1, R17 ;  /* 0x0000000110577824 */ /* 0x000fe200078e0211 */
[----:B------:R-:W-:Y:S02]  /*6190*/  LOP3.LUT R13, R13, 0x1fe, RZ, 0xc0, !PT ;  /* 0x000001fe0d0d7812 */ /* 0x000fe400078ec0ff */
[C---:B------:R-:W-:Y:S02]  /*61a0*/  LOP3.LUT R15, R14.reuse, 0x1ffffffe, RZ, 0xc0, !PT ;  /* 0x1ffffffe0e0f7812 */ /* 0x040fe400078ec0ff */
[----:B------:R-:W-:Y:S01]  /*61b0*/  LOP3.LUT R17, R14, 0x1ffffff0, RZ, 0xc0, !PT ;  /* 0x1ffffff00e117812 */ /* 0x000fe200078ec0ff */
[----:B------:R-:W-:Y:S01]  /*61c0*/  IMAD R73, R12, 0x2, R13 ;  /* 0x000000020c497824 */ /* 0x000fe200078e020d */
[----:B------:R-:W-:Y:S01]  /*61d0*/  LOP3.LUT R19, R18, 0x1f0, RZ, 0xc0, !PT ;  /* 0x000001f012137812 */ /* 0x000fe200078ec0ff */
[C---:B------:R-:W-:Y:S01]  /*61e0*/  IMAD R59, R12.reuse, 0x2, R15 ;  /* 0x000000020c3b7824 */ /* 0x040fe200078e020f */
[C-C-:B------:R-:W-:Y:S01]  /*61f0*/  LOP3.LUT R57, R71.reuse, 0x8, R0.reuse, 0xfe, !PT ;  /* 0x0000000847397812 */ /* 0x140fe200078efe00 */
[----:B------:R-:W-:Y:S01]  /*6200*/  IMAD R75, R12, 0x2, R17 ;  /* 0x000000020c4b7824 */ /* 0x000fe200078e0211 */
[----:B------:R-:W-:Y:S01]  /*6210*/  STS [R73], R120 ;  /* 0x0000007849007388 */ /* 0x000fe20000000800 */
[----:B------:R-:W-:Y:S01]  /*6220*/  IMAD.IADD R88, R16, 0x1, R19 ;  /* 0x0000000110587824 */ /* 0x000fe200078e0213 */
[----:B------:R-:W-:-:S02]  /*6230*/  LOP3.LUT R63, R71, 0x28, R0, 0xfe, !PT ;  /* 0x00000028473f7812 */ /* 0x000fc400078efe00 */
[----:B------:R-:W-:Y:S01]  /*6240*/  STS [R59+0x800], R122 ;  /* 0x0008007a3b007388 */ /* 0x000fe20000000800 */
[C-C-:B------:R-:W-:Y:S02]  /*6250*/  LOP3.LUT R65, R71.reuse, 0x40, R0.reuse, 0xfe, !PT ;  /* 0x0000004047417812 */ /* 0x140fe400078efe00 */
[C-C-:B------:R-:W-:Y:S01]  /*6260*/  LOP3.LUT R67, R71.reuse, 0x50, R0.reuse, 0xfe, !PT ;  /* 0x0000005047437812 */ /* 0x140fe200078efe00 */
[----:B------:R-:W-:Y:S01]  /*6270*/  STS [R73+0x20], R124 ;  /* 0x0000207c49007388 */ /* 0x000fe20000000800 */
[----:B------:R-:W-:Y:S02]  /*6280*/  LOP3.LUT R69, R71, 0x60, R0, 0xfe, !PT ;  /* 0x0000006047457812 */ /* 0x000fe400078efe00 */
[----:B------:R-:W-:Y:S01]  /*6290*/  ISETP.LT.AND P2, PT, R57, 0x1, !P0 ;  /* 0x000000013900780c */ /* 0x000fe20004741270 */
[----:B------:R-:W-:Y:S01]  /*62a0*/  STS [R75+0x820], R126 ;  /* 0x0008207e4b007388 */ /* 0x000fe20000000800 */
[----:B----4-:R-:W-:Y:S02]  /*62b0*/  LEA.HI R90, R90, 0x38, RZ, 0x1c ;  /* 0x000000385a5a7811 */ /* 0x010fe400078fe0ff */
[C---:B------:R-:W-:Y:S01]  /*62c0*/  ISETP.LT.AND P5, PT, R65.reuse, 0x1, !P0 ;  /* 0x000000014100780c */ /* 0x040fe200047a1270 */
[----:B------:R-:W-:Y:S01]  /*62d0*/  STS [R73+0x40], R128 ;  /* 0x0000408049007388 */ /* 0x000fe20000000800 */
[----:B------:R-:W-:-:S03]  /*62e0*/  IMAD R65, R65, c[0x0][0x188], RZ ;  /* 0x0000620041417a24 */ /* 0x000fc600078e02ff */
[----:B------:R-:W-:Y:S04]  /*62f0*/  STS [R75+0x840], R130 ;  /* 0x000840824b007388 */ /* 0x000fe80000000800 */
        /* <DEDUP_REMOVED lines=10> */
[----:B------:R-:W-:Y:S06]  /*63a0*/  BAR.SYNC.DEFER_BLOCKING 0x0 ;  /* 0x0000000000007b1d */ /* 0x000fec0000010000 */
[----:B------:R-:W1:Y:S04]  /*63b0*/  LDS.128 R32, [R85] ;  /* 0x0000000055207984 */ /* 0x000e680000000c00 */
[----:B------:R-:W2:Y:S04]  /*63c0*/  LDS.128 R36, [R86+0x800] ;  /* 0x0008000056247984 */ /* 0x000ea80000000c00 */
[----:B------:R-:W3:Y:S04]  /*63d0*/  LDS.128 R40, [R87+0x1000] ;  /* 0x0010000057287984 */ /* 0x000ee80000000c00 */
[----:B------:R-:W4:Y:S04]  /*63e0*/  LDS.128 R44, [R88+0x1800] ;  /* 0x00180000582c7984 */ /* 0x000f280000000c00 */
[----:B------:R-:W-:Y:S06]  /*63f0*/  BAR.SYNC.DEFER_BLOCKING 0x0 ;  /* 0x0000000000007b1d */ /* 0x000fec0000010000 */
[----:B------:R-:W-:Y:S04]  /*6400*/  STS [R73], R152 ;  /* 0x0000009849007388 */ /* 0x000fe80000000800 */
        /* <DEDUP_REMOVED lines=16> */
[----:B------:R-:W5:Y:S04]  /*6510*/  LDS.128 R28, [R85] ;  /* 0x00000000551c7984 */ /* 0x000f680000000c00 */
[----:B------:R-:W1:Y:S04]  /*6520*/  LDS.128 R16, [R86+0x800] ;  /* 0x0008000056107984 */ /* 0x000e680000000c00 */
[----:B------:R-:W1:Y:S04]  /*6530*/  LDS.128 R20, [R87+0x1000] ;  /* 0x0010000057147984 */ /* 0x000e680000000c00 */
[----:B------:R-:W1:Y:S04]  /*6540*/  LDS.128 R24, [R88+0x1800] ;  /* 0x0018000058187984 */ /* 0x000e680000000c00 */
[----:B------:R-:W-:Y:S06]  /*6550*/  BAR.SYNC.DEFER_BLOCKING 0x0 ;  /* 0x0000000000007b1d */ /* 0x000fec0000010000 */
[----:B------:R-:W-:Y:S04]  /*6560*/  STS [R73], R9 ;  /* 0x0000000949007388 */ /* 0x000fe80000000800 */
[----:B------:R-:W-:Y:S04]  /*6570*/  STS [R59+0x800], R8 ;  /* 0x000800083b007388 */ /* 0x000fe80000000800 */
[----:B------:R-:W-:Y:S04]  /*6580*/  STS [R73+0x20], R48 ;  /* 0x0000203049007388 */ /* 0x000fe80000000800 */
[----:B------:R-:W-:Y:S04]  /*6590*/  STS [R75+0x820], R50 ;  /* 0x000820324b007388 */ /* 0x000fe80000000800 */
[----:B------:R-:W-:Y:S04]  /*65a0*/  STS [R73+0x40], R52 ;  /* 0x0000403449007388 */ /* 0x000fe80000000800 */
[----:B------:R-:W-:Y:S04]  /*65b0*/  STS [R75+0x840], R54 ;  /* 0x000840364b007388 */ /* 0x000fe80000000800 */
[----:B------:R1:W-:Y:S04]  /*65c0*/  STS [R73+0x60], R56 ;  /* 0x0000603849007388 */ /* 0x0003e80000000800 */
[----:B------:R2:W-:Y:S04]  /*65d0*/  STS [R75+0x860], R58 ;  /* 0x0008603a4b007388 */ /* 0x0005e80000000800 */
[----:B------:R3:W-:Y:S01]  /*65e0*/  STS [R73+0x80], R60 ;  /* 0x0000803c49007388 */ /* 0x0007e20000000800 */
[----:B-1----:R-:W-:-:S03]  /*65f0*/  LOP3.LUT R56, R71, 0x10, R0, 0xfe, !PT ;  /* 0x0000001047387812 */ /* 0x002fc600078efe00 */
[----:B------:R1:W-:Y:S01]  /*6600*/  STS [R75+0x880], R62 ;  /* 0x0008803e4b007388 */ /* 0x0003e20000000800 */
[----:B--2---:R-:W-:-:S03]  /*6610*/  LOP3.LUT R58, R71, 0x18, R0, 0xfe, !PT ;  /* 0x00000018473a7812 */ /* 0x004fc600078efe00 */
[----:B------:R2:W-:Y:S01]  /*6620*/  STS [R73+0xa0], R64 ;  /* 0x0000a04049007388 */ /* 0x0005e20000000800 */
[C---:B------:R-:W-:Y:S01]  /*6630*/  ISETP.LT.AND P3, PT, R56.reuse, 0x1, !P0 ;  /* 0x000000013800780c */ /* 0x040fe20004761270 */
[----:B---3--:R-:W-:Y:S01]  /*6640*/  IMAD R60, R56, c[0x0][0x188], RZ ;  /* 0x00006200383c7a24 */ /* 0x008fe200078e02ff */
[C---:B------:R-:W-:Y:S01]  /*6650*/  ISETP.LT.AND P4, PT, R58.reuse, 0x1, !P0 ;  /* 0x000000013a00780c */ /* 0x040fe20004781270 */
[----:B------:R3:W-:Y:S01]  /*6660*/  STS [R75+0x8a0], R66 ;  /* 0x0008a0424b007388 */ /* 0x0007e20000000800 */
[----:B------:R-:W-:Y:S01]  /*6670*/  IMAD R61, R58, c[0x0][0x188], RZ ;  /* 0x000062003a3d7a24 */ /* 0x000fe200078e02ff */
[C-C-:B-1----:R-:W-:Y:S02]  /*6680*/  LOP3.LUT R62, R71.reuse, 0x20, R0.reuse, 0xfe, !PT ;  /* 0x00000020473e7812 */ /* 0x142fe400078efe00 */
[----:B------:R1:W-:Y:S01]  /*6690*/  STS [R73+0xc0], R68 ;  /* 0x0000c04449007388 */ /* 0x0003e20000000800 */
[----:B--2---:R-:W-:-:S03]  /*66a0*/  LOP3.LUT R64, R71, 0x30, R0, 0xfe, !PT ;  /* 0x0000003047407812 */ /* 0x004fc600078efe00 */
[----:B------:R2:W-:Y:S01]  /*66b0*/  STS [R75+0x8c0], R70 ;  /* 0x0008c0464b007388 */ /* 0x0005e20000000800 */
[----:B---3--:R-:W-:-:S03]  /*66c0*/  LOP3.LUT R66, R71, 0x48, R0, 0xfe, !PT ;  /* 0x0000004847427812 */ /* 0x008fc600078efe00 */
[----:B------:R-:W-:Y:S01]  /*66d0*/  STS [R73+0xe0], R72 ;  /* 0x0000e04849007388 */ /* 0x000fe20000000800 */
[----:B-1----:R-:W-:-:S03]  /*66e0*/  LOP3.LUT R68, R71, 0x58, R0, 0xfe, !PT ;  /* 0x0000005847447812 */ /* 0x002fc600078efe00 */
[----:B------:R-:W-:Y:S04]  /*66f0*/  STS [R75+0x8e0], R74 ;  /* 0x0008e04a4b007388 */ /* 0x000fe80000000800 */
[----:B------:R-:W-:Y:S01]  /*6700*/  BAR.SYNC.DEFER_BLOCKING 0x0 ;  /* 0x0000000000007b1d */ /* 0x000fe20000010000 */
[C-C-:B--2---:R-:W-:Y:S02]  /*6710*/  LOP3.LUT R70, R71.reuse, 0x68, R0.reuse, 0xfe, !PT ;  /* 0x0000006847467812 */ /* 0x144fe400078efe00 */
[----:B------:R-:W-:Y:S02]  /*6720*/  LOP3.LUT R71, R71, 0x70, R0, 0xfe, !PT ;  /* 0x0000007047477812 */ /* 0x000fe400078efe00 */
[----:B------:R-:W-:Y:S02]  /*6730*/  LOP3.LUT R0, R0, UR8, RZ, 0xfc, !PT ;  /* 0x0000000800007c12 */ /* 0x000fe4000f8efcff */
[----:B------:R-:W-:-:S02]  /*6740*/  ISETP.LT.AND P6, PT, R66, 0x1, !P0 ;  /* 0x000000014200780c */ /* 0x000fc400047c1270 */
[C---:B------:R-:W-:Y:S01]  /*6750*/  ISETP.LT.AND P1, PT, R0.reuse, 0x1, !P0 ;  /* 0x000000010000780c */ /* 0x040fe20004721270 */
[----:B------:R-:W-:Y:S01]  /*6760*/  IMAD R0, R0, c[0x0][0x188], RZ ;  /* 0x0000620000007a24 */ /* 0x000fe200078e02ff */
[----:B------:R-:W1:Y:S04]  /*6770*/  LDS.128 R52, [R85] ;  /* 0x0000000055347984 */ /* 0x000e680000000c00 */
[----:B------:R-:W2:Y:S04]  /*6780*/  LDS.128 R48, [R86+0x800] ;  /* 0x0008000056307984 */ /* 0x000ea80000000c00 */
[----:B------:R-:W3:Y:S04]  /*6790*/  LDS.128 R8, [R87+0x1000] ;  /* 0x0010000057087984 */ /* 0x000ee80000000c00 */
[----:B------:R-:W1:Y:S04]  /*67a0*/  LDS.128 R12, [R88+0x1800] ;  /* 0x00180000580c7984 */ /* 0x000e680000000c00 */
[----:B------:R-:W-:Y:S06]  /*67b0*/  BAR.SYNC.DEFER_BLOCKING 0x0 ;  /* 0x0000000000007b1d */ /* 0x000fec0000010000 */
[----:B------:R-:W-:Y:S04]  /*67c0*/  STS [R73], R108 ;  /* 0x0000006c49007388 */ /* 0x000fe80000000800 */
[----:B------:R1:W-:Y:S04]  /*67d0*/  STS [R59+0x800], R110 ;  /* 0x0008006e3b007388 */ /* 0x0003e80000000800 */
[----:B------:R-:W-:Y:S04]  /*67e0*/  STS [R73+0x20], R84 ;  /* 0x0000205449007388 */ /* 0x000fe80000000800 */
[----:B------:R-:W-:Y:S01]  /*67f0*/  STS [R75+0x820], R83 ;  /* 0x000820534b007388 */ /* 0x000fe20000000800 */
[----:B-1----:R-:W-:-:S03]  /*6800*/  IMAD R59, R57, c[0x0][0x188], RZ ;  /* 0x00006200393b7a24 */ /* 0x002fc600078e02ff */
[----:B------:R-:W-:Y:S01]  /*6810*/  STS [R73+0x40], R82 ;  /* 0x0000405249007388 */ /* 0x000fe20000000800 */
[-C--:B------:R-:W-:Y:S01]  /*6820*/  IMAD.WIDE R56, R0, R92.reuse, c[0x0][0x170] ;  /* 0x00005c0000387625 */ /* 0x080fe200078e025c */
[----:B------:R-:W-:Y:S02]  /*6830*/  IADD3 R0, R90, UR8, RZ ;  /* 0x000000085a007c10 */ /* 0x000fe4000fffe0ff */
[----:B------:R-:W-:Y:S01]  /*6840*/  STS [R75+0x840], R81 ;  /* 0x000840514b007388 */ /* 0x000fe20000000800 */
[----:B------:R-:W-:-:S03]  /*6850*/  IMAD.WIDE R58, R59, R92, c[0x0][0x170] ;  /* 0x00005c003b3a7625 */ /* 0x000fc600078e025c */
[----:B------:R-:W-:Y:S01]  /*6860*/  STS [R73+0x60], R80 ;  /* 0x0000605049007388 */ /* 0x000fe20000000800 */
[----:B------:R-:W-:-:S03]  /*6870*/  IMAD.WIDE R56, R7, 0x2, R56 ;  /* 0x0000000207387825 */ /* 0x000fc600078e0238 */
[----:B------:R-:W-:Y:S01]  /*6880*/  STS [R75+0x860], R79 ;  /* 0x0008604f4b007388 */ /* 0x000fe20000000800 */
[----:B------:R-:W-:-:S03]  /*6890*/  IMAD.WIDE R58, R7, 0x2, R58 ;  /* 0x00000002073a7825 */ /* 0x000fc600078e023a */
[----:B------:R-:W-:Y:S04]  /*68a0*/  STS [R73+0x80], R78 ;  /* 0x0000804e49007388 */ /* 0x000fe80000000800 */
[----:B------:R-:W-:Y:S04]  /*68b0*/  STS [R75+0x880], R77 ;  /* 0x0008804d4b007388 */ /* 0x000fe80000000800 */
[----:B------:R-:W-:Y:S04]  /*68c0*/  STS [R73+0xa0], R76 ;  /* 0x0000a04c49007388 */ /* 0x000fe80000000800 */
[----:B------:R-:W-:Y:S04]  /*68d0*/  STS [R75+0x8a0], R6 ;  /* 0x0008a0064b007388 */ /* 0x000fe80000000800 */
[----:B------:R-:W-:Y:S04]  /*68e0*/  STS [R73+0xc0], R5 ;  /* 0x0000c00549007388 */ /* 0x000fe80000000800 */
[----:B------:R1:W-:Y:S04]  /*68f0*/  STS [R75+0x8c0], R4 ;  /* 0x0008c0044b007388 */ /* 0x0003e80000000800 */
[----:B------:R-:W-:Y:S04]  /*6900*/  STS [R73+0xe0], R3 ;  /* 0x0000e00349007388 */ /* 0x000fe80000000800 */
[----:B------:R2:W-:Y:S01]  /*6910*/  STS [R75+0x8e0], R2 ;  /* 0x0008e0024b007388 */ /* 0x0005e20000000800 */
[----:B-1----:R-:W-:-:S03]  /*6920*/  IMAD.WIDE R4, R60, R92, c[0x0][0x170] ;  /* 0x00005c003c047625 */ /* 0x002fc600078e025c */
[----:B------:R-:W-:Y:S01]  /*6930*/  BAR.SYNC.DEFER_BLOCKING 0x0 ;  /* 0x0000000000007b1d */ /* 0x000fe20000010000 */
[----:B------:R-:W-:-:S04]  /*6940*/  IMAD.WIDE R60, R61, R92, c[0x0][0x170] ;  /* 0x00005c003d3c7625 */ /* 0x000fc800078e025c */
[----:B------:R-:W-:-:S04]  /*6950*/  IMAD.WIDE R4, R7, 0x2, R4 ;  /* 0x0000000207047825 */ /* 0x000fc800078e0204 */
[----:B------:R-:W-:-:S04]  /*6960*/  IMAD.WIDE R60, R7, 0x2, R60 ;  /* 0x00000002073c7825 */ /* 0x000fc800078e023c */
[----:B--2---:R-:W-:-:S04]  /*6970*/  IMAD R2, R62, c[0x0][0x188], RZ ;  /* 0x000062003e027a24 */ /* 0x004fc800078e02ff */
[----:B------:R-:W-:Y:S01]  /*6980*/  IMAD.WIDE R2, R2, R92, c[0x0][0x170] ;  /* 0x00005c0002027625 */ /* 0x000fe200078e025c */
[----:B------:R1:W-:Y:S01]  /*6990*/  @P1 STG.E.128 [R56.64], R32 ;  /* 0x0000002038001986 */ /* 0x0003e2000c101d12 */
[----:B------:R-:W-:-:S03]  /*69a0*/  ISETP.LT.AND P1, PT, R62, 0x1, !P0 ;  /* 0x000000013e00780c */ /* 0x000fc60004721270 */
[----:B------:R-:W-:Y:S01]  /*69b0*/  @P2 STG.E.128 [R58.64], R36 ;  /* 0x000000243a002986 */ /* 0x000fe2000c101d12 */
[C---:B------:R-:W-:Y:S01]  /*69c0*/  ISETP.LT.AND P2, PT, R63.reuse, 0x1, !P0 ;  /* 0x000000013f00780c */ /* 0x040fe20004741270 */
[----:B------:R-:W-:Y:S02]  /*69d0*/  IMAD R63, R63, c[0x0][0x188], RZ ;  /* 0x000062003f3f7a24 */ /* 0x000fe400078e02ff */
[----:B------:R2:W-:Y:S01]  /*69e0*/  @P3 STG.E.128 [R4.64], R40 ;  /* 0x0000002804003986 */ /* 0x0005e2000c101d12 */
[----:B------:R-:W-:-:S03]  /*69f0*/  ISETP.LT.AND P3, PT, R64, 0x1, !P0 ;  /* 0x000000014000780c */ /* 0x000fc60004761270 */
[----:B----4-:R-:W-:Y:S01]  /*6a00*/  @P4 STG.E.128 [R60.64], R44 ;  /* 0x0000002c3c004986 */ /* 0x010fe2000c101d12 */
[C---:B------:R-:W-:Y:S01]  /*6a10*/  ISETP.LT.AND P4, PT, R0.reuse, 0x1, !P0 ;  /* 0x000000010000780c */ /* 0x040fe20004781270 */
[----:B------:R-:W-:Y:S02]  /*6a20*/  IMAD R0, R0, c[0x0][0x188], RZ ;  /* 0x0000620000007a24 */ /* 0x000fe400078e02ff */
[----:B------:R-:W4:Y:S01]  /*6a30*/  LDS.128 R40, [R85] ;  /* 0x0000000055287984 */ /* 0x000f220000000c00 */
[----:B-1----:R-:W-:-:S03]  /*6a40*/  IMAD R32, R64, c[0x0][0x188], RZ ;  /* 0x0000620040207a24 */ /* 0x002fc600078e02ff */
[----:B------:R-:W1:Y:S01]  /*6a50*/  LDS.128 R44, [R86+0x800] ;  /* 0x00080000562c7984 */ /* 0x000e620000000c00 */
[-C--:B------:R-:W-:Y:S01]  /*6a60*/  IMAD.WIDE R34, R0, R92.reuse, c[0x0][0x170] ;  /* 0x00005c0000227625 */ /* 0x080fe200078e025c */
[----:B------:R-:W-:Y:S02]  /*6a70*/  IADD3 R0, R89, UR8, RZ ;  /* 0x0000000859007c10 */ /* 0x000fe4000fffe0ff */
[----:B------:R-:W1:Y:S01]  /*6a80*/  LDS.128 R56, [R87+0x1000] ;  /* 0x0010000057387984 */ /* 0x000e620000000c00 */
[----:B------:R-:W-:-:S04]  /*6a90*/  IMAD.WIDE R32, R32, R92, c[0x0][0x170] ;  /* 0x00005c0020207625 */ /* 0x000fc800078e025c */
[----:B--2---:R-:W-:-:S04]  /*6aa0*/  IMAD.WIDE R4, R63, R92, c[0x0][0x170] ;  /* 0x00005c003f047625 */ /* 0x004fc800078e025c */
[----:B------:R-:W-:-:S04]  /*6ab0*/  IMAD.WIDE R38, R7, 0x2, R2 ;  /* 0x0000000207267825 */ /* 0x000fc800078e0202 */
[----:B------:R-:W-:Y:S01]  /*6ac0*/  IMAD.WIDE R2, R65, R92, c[0x0][0x170] ;  /* 0x00005c0041027625 */ /* 0x000fe200078e025c */
[----:B-----5:R-:W-:Y:S01]  /*6ad0*/  @P1 STG.E.128 [R38.64], R28 ;  /* 0x0000001c26001986 */ /* 0x020fe2000c101d12 */
[----:B------:R-:W-:Y:S02]  /*6ae0*/  ISETP.LT.AND P1, PT, R67, 0x1, !P0 ;  /* 0x000000014300780c */ /* 0x000fe40004721270 */
[----:B------:R-:W-:-:S04]  /*6af0*/  IMAD.WIDE R4, R7, 0x2, R4 ;  /* 0x0000000207047825 */ /* 0x000fc800078e0204 */
[C---:B------:R-:W-:Y:S01]  /*6b00*/  IMAD.WIDE R32, R7.reuse, 0x2, R32 ;  /* 0x0000000207207825 */ /* 0x040fe200078e0220 */
[----:B------:R2:W-:Y:S01]  /*6b10*/  @P2 STG.E.128 [R4.64], R16 ;  /* 0x0000001004002986 */ /* 0x0005e2000c101d12 */
[----:B------:R-:W-:Y:S02]  /*6b20*/  ISETP.LT.AND P2, PT, R68, 0x1, !P0 ;  /* 0x000000014400780c */ /* 0x000fe40004741270 */
[----:B------:R-:W-:Y:S01]  /*6b30*/  IMAD.WIDE R34, R7, 0x2, R34 ;  /* 0x0000000207227825 */ /* 0x000fe200078e0222 */
[----:B------:R5:W-:Y:S01]  /*6b40*/  @P3 STG.E.128 [R32.64], R20 ;  /* 0x0000001420003986 */ /* 0x000be2000c101d12 */
[----:B------:R-:W-:Y:S02]  /*6b50*/  ISETP.LT.AND P3, PT, R69, 0x1, !P0 ;  /* 0x000000014500780c */ /* 0x000fe40004761270 */
[----:B------:R-:W-:Y:S01]  /*6b60*/  IMAD.WIDE R2, R7, 0x2, R2 ;  /* 0x0000000207027825 */ /* 0x000fe200078e0202 */
[----:B------:R-:W-:Y:S01]  /*6b70*/  @P4 STG.E.128 [R34.64], R24 ;  /* 0x0000001822004986 */ /* 0x000fe2000c101d12 */
[----:B------:R-:W-:-:S02]  /*6b80*/  ISETP.LT.AND P4, PT, R70, 0x1, !P0 ;  /* 0x000000014600780c */ /* 0x000fc40004781270 */
[----:B------:R-:W-:Y:S01]  /*6b90*/  IMAD R36, R66, c[0x0][0x188], RZ ;  /* 0x0000620042247a24 */ /* 0x000fe200078e02ff */
[----:B------:R1:W-:Y:S01]  /*6ba0*/  @P5 STG.E.128 [R2.64], R52 ;  /* 0x0000003402005986 */ /* 0x0003e2000c101d12 */
[----:B------:R-:W-:Y:S01]  /*6bb0*/  IMAD R67, R67, c[0x0][0x188], RZ ;  /* 0x0000620043437a24 */ /* 0x000fe200078e02ff */
[----:B------:R-:W-:Y:S01]  /*6bc0*/  ISETP.LT.AND P5, PT, R71, 0x1, !P0 ;  /* 0x000000014700780c */ /* 0x000fe200047a1270 */
[----:B------:R-:W-:Y:S01]  /*6bd0*/  IMAD R68, R68, c[0x0][0x188], RZ ;  /* 0x0000620044447a24 */ /* 0x000fe200078e02ff */
[----:B------:R-:W-:Y:S01]  /*6be0*/  ISETP.LT.AND P0, PT, R0, 0x1, !P0 ;  /* 0x000000010000780c */ /* 0x000fe20004701270 */
[----:B------:R-:W-:-:S04]  /*6bf0*/  IMAD.WIDE R36, R36, R92, c[0x0][0x170] ;  /* 0x00005c0024247625 */ /* 0x000fc800078e025c */
[----:B--2---:R-:W-:Y:S02]  /*6c00*/  IMAD R16, R69, c[0x0][0x188], RZ ;  /* 0x0000620045107a24 */ /* 0x004fe400078e02ff */
[----:B------:R-:W-:Y:S02]  /*6c10*/  IMAD R18, R70, c[0x0][0x188], RZ ;  /* 0x0000620046127a24 */ /* 0x000fe400078e02ff */
[----:B-----5:R-:W-:Y:S02]  /*6c20*/  IMAD R20, R71, c[0x0][0x188], RZ ;  /* 0x0000620047147a24 */ /* 0x020fe400078e02ff */
[----:B------:R-:W-:-:S04]  /*6c30*/  IMAD.WIDE R4, R68, R92, c[0x0][0x170] ;  /* 0x00005c0044047625 */ /* 0x000fc800078e025c */
[----:B-1----:R-:W-:-:S04]  /*6c40*/  IMAD.WIDE R2, R67, R92, c[0x0][0x170] ;  /* 0x00005c0043027625 */ /* 0x002fc800078e025c */
[----:B------:R-:W-:-:S04]  /*6c50*/  IMAD.WIDE R16, R16, R92, c[0x0][0x170] ;  /* 0x00005c0010107625 */ /* 0x000fc800078e025c */
[----:B------:R-:W-:-:S04]  /*6c60*/  IMAD.WIDE R18, R18, R92, c[0x0][0x170] ;  /* 0x00005c0012127625 */ /* 0x000fc800078e025c */
[----:B------:R-:W-:-:S04]  /*6c70*/  IMAD.WIDE R20, R20, R92, c[0x0][0x170] ;  /* 0x00005c0014147625 */ /* 0x000fc800078e025c */
[----:B------:R-:W-:-:S04]  /*6c80*/  IMAD.WIDE R36, R7, 0x2, R36 ;  /* 0x0000000207247825 */ /* 0x000fc800078e0224 */
[C---:B------:R-:W-:Y:S01]  /*6c90*/  IMAD.WIDE R2, R7.reuse, 0x2, R2 ;  /* 0x0000000207027825 */ /* 0x040fe200078e0202 */
[----:B------:R1:W-:Y:S03]  /*6ca0*/  @P6 STG.E.128 [R36.64], R48 ;  /* 0x0000003024006986 */ /* 0x0003e6000c101d12 */
[C---:B------:R-:W-:Y:S01]  /*6cb0*/  IMAD.WIDE R4, R7.reuse, 0x2, R4 ;  /* 0x0000000207047825 */ /* 0x040fe200078e0204 */
[----:B---3--:R1:W-:Y:S03]  /*6cc0*/  @P1 STG.E.128 [R2.64], R8 ;  /* 0x0000000802001986 */ /* 0x0083e6000c101d12 */
[C---:B------:R-:W-:Y:S01]  /*6cd0*/  IMAD.WIDE R16, R7.reuse, 0x2, R16 ;  /* 0x0000000207107825 */ /* 0x040fe200078e0210 */
[----:B------:R1:W-:Y:S03]  /*6ce0*/  @P2 STG.E.128 [R4.64], R12 ;  /* 0x0000000c04002986 */ /* 0x0003e6000c101d12 */
[C---:B------:R-:W-:Y:S01]  /*6cf0*/  IMAD.WIDE R18, R7.reuse, 0x2, R18 ;  /* 0x0000000207127825 */ /* 0x040fe200078e0212 */
[----:B----4-:R1:W-:Y:S03]  /*6d00*/  @P3 STG.E.128 [R16.64], R40 ;  /* 0x0000002810003986 */ /* 0x0103e6000c101d12 */
[----:B------:R-:W-:Y:S01]  /*6d10*/  IMAD.WIDE R20, R7, 0x2, R20 ;  /* 0x0000000207147825 */ /* 0x000fe200078e0214 */
[----:B------:R1:W-:Y:S04]  /*6d20*/  @P4 STG.E.128 [R18.64], R44 ;  /* 0x0000002c12004986 */ /* 0x0003e8000c101d12 */
[----:B------:R1:W-:Y:S01]  /*6d30*/  @P5 STG.E.128 [R20.64], R56 ;  /* 0x0000003814005986 */ /* 0x0003e2000c101d12 */
[----:B------:R-:W-:Y:S05]  /*6d40*/  @!P0 EXIT ;  /* 0x000000000000894d */ /* 0x000fea0003800000 */
[----:B------:R-:W2:Y:S01]  /*6d50*/  LDS.128 R88, [R88+0x1800] ;  /* 0x0018000058587984 */ /* 0x000ea20000000c00 */
[----:B-1----:R-:W-:-:S04]  /*6d60*/  IMAD R2, R0, c[0x0][0x188], RZ ;  /* 0x0000620000027a24 */ /* 0x002fc800078e02ff */
[----:B------:R-:W-:-:S06]  /*6d70*/  IMAD.WIDE R2, R2, R92, c[0x0][0x170] ;  /* 0x00005c0002027625 */ /* 0x000fcc00078e025c */
[----:B------:R-:W-:-:S05]  /*6d80*/  IMAD.WIDE R2, R7, 0x2, R2 ;  /* 0x0000000207027825 */ /* 0x000fca00078e0202 */
[----:B--2---:R-:W-:Y:S01]  /*6d90*/  STG.E.128 [R2.64], R88 ;  /* 0x0000005802007986 */ /* 0x004fe2000c101d12 */
[----:B------:R-:W-:Y:S05]  /*6da0*/  EXIT ;  /* 0x000000000000794d */ /* 0x000fea0003800000 */
.L_x_4:
[----:B------:R-:W-:-:S00]  /*6db0*/  BRA `(.L_x_4) ;  /* 0xfffffff000007947 */ /* 0x000fc0000383ffff */
[----:B------:R-:W-:-:S00]  /*6dc0*/  NOP ;  /* 0x0000000000007918 */ /* 0x000fc00000000000 */
        /* <DEDUP_REMOVED lines=11> */
.L_x_5:


//--------------------- .nv.shared.matmul_kernel  --------------------------
	.section	.nv.shared.matmul_kernel,"aw",@nobits
	.sectionflags	@""
	.align	16
